	.target	sm_90a

	.elftype	@"ET_EXEC"


//--------------------- .note.nv.tkinfo           --------------------------
	.section	.note.nv.tkinfo,"",@"SHT_NOTE"
	.sectionflags	@"SHF_NOTE_NV_TKINFO"
	.tkinfo
        /*0018*/ 	.word	0x00000002
        /*0030*/ 	.string	""
        /*0030*/ 	.string	"ptxas"
        /*0030*/ 	.string	"Cuda compilation tools, release 13.0, V13.0.88"
        /*0030*/ 	.string	"Build cuda_13.0.r13.0/compiler.36424714_0"
        /*0030*/ 	.string	"-v  -suppress-debug-info  -lineinfo  -arch sm_90a "



//--------------------- .note.nv.cuinfo           --------------------------
	.section	.note.nv.cuinfo,"",@"SHT_NOTE"
	.sectionflags	@"SHF_NOTE_NV_CUINFO"
        /*0018*/ 	.short	0x0002
        /*001a*/ 	.short	0x005a
        /*001c*/ 	.short	0x0082
	.zero		2


//--------------------- .nv.info                  --------------------------
	.section	.nv.info,"",@"SHT_CUDA_INFO"
	.align	4


	//----- nvinfo : EIATTR_REGCOUNT
	.align		4
        /*0000*/ 	.byte	0x04, 0x2f
        /*0002*/ 	.short	(.L_1 - .L_0)
	.align		4
.L_0:
        /*0004*/ 	.word	index@(matmul_kernel)
        /*0008*/ 	.word	0x000000ff


	//----- nvinfo : EIATTR_FRAME_SIZE
	.align		4
.L_1:
        /*000c*/ 	.byte	0x04, 0x11
        /*000e*/ 	.short	(.L_3 - .L_2)
	.align		4
.L_2:
        /*0010*/ 	.word	index@(matmul_kernel)
        /*0014*/ 	.word	0x00000000


	//----- nvinfo : EIATTR_MIN_STACK_SIZE
	.align		4
.L_3:
        /*0018*/ 	.byte	0x04, 0x12
        /*001a*/ 	.short	(.L_5 - .L_4)
	.align		4
.L_4:
        /*001c*/ 	.word	index@(matmul_kernel)
        /*0020*/ 	.word	0x00000000
.L_5:


//--------------------- .nv.compat                --------------------------
	.section	.nv.compat,"",@"SHT_CUDA_COMPAT_INFO"
	.align	4
        /*0000*/ 	.byte	0x02, 0x09, 0x01, 0x00, 0x02, 0x02, 0x04, 0x00, 0x02, 0x05, 0x05, 0x00, 0x03, 0x07, 0x01, 0x01
        /*0010*/ 	.byte	0x02, 0x03, 0x00, 0x00, 0x02, 0x06, 0x01, 0x00, 0x04, 0x0b, 0x08, 0x00, 0x00, 0x00, 0x00, 0x00
        /*0020*/ 	.byte	0x00, 0x00, 0x00, 0x00


//--------------------- .nv.info.matmul_kernel    --------------------------
	.section	.nv.info.matmul_kernel,"",@"SHT_CUDA_INFO"
	.sectionflags	@""
	.align	4


	//----- nvinfo : EIATTR_CUDA_API_VERSION
	.align		4
        /*0000*/ 	.byte	0x04, 0x37
        /*0002*/ 	.short	(.L_7 - .L_6)
.L_6:
        /*0004*/ 	.word	0x00000082


	//----- nvinfo : EIATTR_KPARAM_INFO
	.align		4
.L_7:
        /*0008*/ 	.byte	0x04, 0x17
        /*000a*/ 	.short	(.L_9 - .L_8)
.L_8:
        /*000c*/ 	.word	0x00000000
        /*0010*/ 	.short	0x000d
        /*0012*/ 	.short	0x0048
        /*0014*/ 	.byte	0x00, 0xf4, 0x21, 0x00


	//----- nvinfo : EIATTR_KPARAM_INFO
	.align		4
.L_9:
        /*0018*/ 	.byte	0x04, 0x17
        /*001a*/ 	.short	(.L_11 - .L_10)
.L_10:
        /*001c*/ 	.word	0x00000000
        /*0020*/ 	.short	0x000c
        /*0022*/ 	.short	0x0040
        /*0024*/ 	.byte	0x00, 0xf4, 0x21, 0x00


	//----- nvinfo : EIATTR_KPARAM_INFO
	.align		4
.L_11:
        /*0028*/ 	.byte	0x04, 0x17
        /*002a*/ 	.short	(.L_13 - .L_12)
.L_12:
        /*002c*/ 	.word	0x00000000
        /*0030*/ 	.short	0x000b
        /*0032*/ 	.short	0x0038
        /*0034*/ 	.byte	0x00, 0xf0, 0x11, 0x00


	//----- nvinfo : EIATTR_KPARAM_INFO
	.align		4
.L_13:
        /*0038*/ 	.byte	0x04, 0x17
        /*003a*/ 	.short	(.L_15 - .L_14)
.L_14:
        /*003c*/ 	.word	0x00000000
        /*0040*/ 	.short	0x000a
        /*0042*/ 	.short	0x0034
        /*0044*/ 	.byte	0x00, 0xf0, 0x11, 0x00


	//----- nvinfo : EIATTR_KPARAM_INFO
	.align		4
.L_15:
        /*0048*/ 	.byte	0x04, 0x17
        /*004a*/ 	.short	(.L_17 - .L_16)
.L_16:
        /*004c*/ 	.word	0x00000000
        /*0050*/ 	.short	0x0009
        /*0052*/ 	.short	0x0030
        /*0054*/ 	.byte	0x00, 0xf0, 0x11, 0x00


	//----- nvinfo : EIATTR_KPARAM_INFO
	.align		4
.L_17:
        /*0058*/ 	.byte	0x04, 0x17
        /*005a*/ 	.short	(.L_19 - .L_18)
.L_18:
        /*005c*/ 	.word	0x00000000
        /*0060*/ 	.short	0x0008
        /*0062*/ 	.short	0x002c
        /*0064*/ 	.byte	0x00, 0xf0, 0x11, 0x00


	//----- nvinfo : EIATTR_KPARAM_INFO
	.align		4
.L_19:
        /*0068*/ 	.byte	0x04, 0x17
        /*006a*/ 	.short	(.L_21 - .L_20)
.L_20:
        /*006c*/ 	.word	0x00000000
        /*0070*/ 	.short	0x0007
        /*0072*/ 	.short	0x0028
        /*0074*/ 	.byte	0x00, 0xf0, 0x11, 0x00


	//----- nvinfo : EIATTR_KPARAM_INFO
	.align		4
.L_21:
        /*0078*/ 	.byte	0x04, 0x17
        /*007a*/ 	.short	(.L_23 - .L_22)
.L_22:
        /*007c*/ 	.word	0x00000000
        /*0080*/ 	.short	0x0006
        /*0082*/ 	.short	0x0024
        /*0084*/ 	.byte	0x00, 0xf0, 0x11, 0x00


	//----- nvinfo : EIATTR_KPARAM_INFO
	.align		4
.L_23:
        /*0088*/ 	.byte	0x04, 0x17
        /*008a*/ 	.short	(.L_25 - .L_24)
.L_24:
        /*008c*/ 	.word	0x00000000
        /*0090*/ 	.short	0x0005
        /*0092*/ 	.short	0x0020
        /*0094*/ 	.byte	0x00, 0xf0, 0x11, 0x00


	//----- nvinfo : EIATTR_KPARAM_INFO
	.align		4
.L_25:
        /*0098*/ 	.byte	0x04, 0x17
        /*009a*/ 	.short	(.L_27 - .L_26)
.L_26:
        /*009c*/ 	.word	0x00000000
        /*00a0*/ 	.short	0x0004
        /*00a2*/ 	.short	0x001c
        /*00a4*/ 	.byte	0x00, 0xf0, 0x11, 0x00


	//----- nvinfo : EIATTR_KPARAM_INFO
	.align		4
.L_27:
        /*00a8*/ 	.byte	0x04, 0x17
        /*00aa*/ 	.short	(.L_29 - .L_28)
.L_28:
        /*00ac*/ 	.word	0x00000000
        /*00b0*/ 	.short	0x0003
        /*00b2*/ 	.short	0x0018
        /*00b4*/ 	.byte	0x00, 0xf0, 0x11, 0x00


	//----- nvinfo : EIATTR_KPARAM_INFO
	.align		4
.L_29:
        /*00b8*/ 	.byte	0x04, 0x17
        /*00ba*/ 	.short	(.L_31 - .L_30)
.L_30:
        /*00bc*/ 	.word	0x00000000
        /*00c0*/ 	.short	0x0002
        /*00c2*/ 	.short	0x0010
        /*00c4*/ 	.byte	0x00, 0xf4, 0x21, 0x00


	//----- nvinfo : EIATTR_KPARAM_INFO
	.align		4
.L_31:
        /*00c8*/ 	.byte	0x04, 0x17
        /*00ca*/ 	.short	(.L_33 - .L_32)
.L_32:
        /*00cc*/ 	.word	0x00000000
        /*00d0*/ 	.short	0x0001
        /*00d2*/ 	.short	0x0008
        /*00d4*/ 	.byte	0x00, 0xf4, 0x21, 0x00


	//----- nvinfo : EIATTR_KPARAM_INFO
	.align		4
.L_33:
        /*00d8*/ 	.byte	0x04, 0x17
        /*00da*/ 	.short	(.L_35 - .L_34)
.L_34:
        /*00dc*/ 	.word	0x00000000
        /*00e0*/ 	.short	0x0000
        /*00e2*/ 	.short	0x0000
        /*00e4*/ 	.byte	0x00, 0xf4, 0x21, 0x00


	//----- nvinfo : EIATTR_EXPLICIT_CLUSTER
	.align		4
.L_35:
        /*00e8*/ 	.byte	0x01, 0x3e
	.zero		2


	//----- nvinfo : EIATTR_CTA_PER_CLUSTER
	.align		4
        /*00ec*/ 	.byte	0x04, 0x3d
        /*00ee*/ 	.short	(.L_37 - .L_36)
.L_36:
        /*00f0*/ 	.word	0x00000002
        /*00f4*/ 	.word	0x00000001
        /*00f8*/ 	.word	0x00000001


	//----- nvinfo : EIATTR_SPARSE_MMA_MASK
	.align		4
.L_37:
        /*00fc*/ 	.byte	0x03, 0x50
        /*00fe*/ 	.short	0x0000


	//----- nvinfo : EIATTR_MAXREG_COUNT
	.align		4
        /*0100*/ 	.byte	0x03, 0x1b
        /*0102*/ 	.short	0x00ff


	//----- nvinfo : EIATTR_NUM_BARRIERS
	.align		4
        /*0104*/ 	.byte	0x02, 0x4c
        /*0106*/ 	.byte	0x01
	.zero		1


	//----- nvinfo : EIATTR_MERCURY_ISA_VERSION
	.align		4
        /*0108*/ 	.byte	0x03, 0x5f
        /*010a*/ 	.short	0x0101


	//----- nvinfo : EIATTR_EXIT_INSTR_OFFSETS
	.align		4
        /*010c*/ 	.byte	0x04, 0x1c
        /*010e*/ 	.short	(.L_39 - .L_38)


	//   ....[0]....
.L_38:
        /*0110*/ 	.word	0x00009940


	//   ....[1]....
        /*0114*/ 	.word	0x00009970


	//----- nvinfo : EIATTR_REQNTID
	.align		4
.L_39:
        /*0118*/ 	.byte	0x04, 0x10
        /*011a*/ 	.short	(.L_41 - .L_40)
.L_40:
        /*011c*/ 	.word	0x00000080
        /*0120*/ 	.word	0x00000001
        /*0124*/ 	.word	0x00000001


	//----- nvinfo : EIATTR_CBANK_PARAM_SIZE
	.align		4
.L_41:
        /*0128*/ 	.byte	0x03, 0x19
        /*012a*/ 	.short	0x0050


	//----- nvinfo : EIATTR_PARAM_CBANK
	.align		4
        /*012c*/ 	.byte	0x04, 0x0a
        /*012e*/ 	.short	(.L_43 - .L_42)
	.align		4
.L_42:
        /*0130*/ 	.word	index@(.nv.constant0.matmul_kernel)
        /*0134*/ 	.short	0x0210
        /*0136*/ 	.short	0x0050


	//----- nvinfo : EIATTR_SW_WAR
	.align		4
.L_43:
        /*0138*/ 	.byte	0x04, 0x36
        /*013a*/ 	.short	(.L_45 - .L_44)
.L_44:
        /*013c*/ 	.word	0x00000008
.L_45:


//--------------------- .nv.callgraph             --------------------------
	.section	.nv.callgraph,"",@"SHT_CUDA_CALLGRAPH"
	.align	4
	.sectionentsize	8
	.align		4
        /*0000*/ 	.word	0x00000000
	.align		4
        /*0004*/ 	.word	0xffffffff
	.align		4
        /*0008*/ 	.word	0x00000000
	.align		4
        /*000c*/ 	.word	0xfffffffe
	.align		4
        /*0010*/ 	.word	0x00000000
	.align		4
        /*0014*/ 	.word	0xfffffffd
	.align		4
        /*0018*/ 	.word	0x00000000
	.align		4
        /*001c*/ 	.word	0xfffffffc


//--------------------- .text.matmul_kernel       --------------------------
	.section	.text.matmul_kernel,"ax",@progbits
	.align	128
        .global         matmul_kernel
        .type           matmul_kernel,@function
        .size           matmul_kernel,(.L_x_3 - matmul_kernel)
        .other          matmul_kernel,@"STO_CUDA_ENTRY STV_DEFAULT"
matmul_kernel:
.text.matmul_kernel:
[----:B------:R-:W-:Y:S08]  /*0000*/  LDC R1, c[0x0][0x28] ;  /* 0x00000a00ff017b82 */ /* 0x000ff00000000800 */
[----:B------:R-:W0:Y:S01]  /*0010*/  LDC.64 R48, c[0x0][0x228] ;  /* 0x00008a00ff307b82 */ /* 0x000e220000000a00 */
[----:B------:R-:W-:Y:S01]  /*0020*/  UMOV UR6, 0x400 ;  /* 0x0000040000067882 */ /* 0x000fe20000000000 */
[----:B------:R-:W-:Y:S01]  /*0030*/  ULDC.64 UR14, c[0x0][0x208] ;  /* 0x00008200000e7ab9 */ /* 0x000fe20000000a00 */
[----:B------:R-:W-:-:S02]  /*0040*/  CS2R R24, SRZ ;  /* 0x0000000000187805 */ /* 0x000fc4000001ff00 */
[----:B------:R-:W-:Y:S02]  /*0050*/  CS2R R26, SRZ ;  /* 0x00000000001a7805 */ /* 0x000fe4000001ff00 */
[----:B------:R-:W-:Y:S02]  /*0060*/  CS2R R28, SRZ ;  /* 0x00000000001c7805 */ /* 0x000fe4000001ff00 */
[----:B------:R-:W-:Y:S02]  /*0070*/  CS2R R30, SRZ ;  /* 0x00000000001e7805 */ /* 0x000fe4000001ff00 */
[----:B------:R-:W-:Y:S01]  /*0080*/  CS2R R32, SRZ ;  /* 0x0000000000207805 */ /* 0x000fe2000001ff00 */
[----:B------:R-:W1:Y:S01]  /*0090*/  S2UR UR4, SR_CTAID.X ;  /* 0x00000000000479c3 */ /* 0x000e620000002500 */
[----:B------:R-:W-:Y:S02]  /*00a0*/  CS2R R34, SRZ ;  /* 0x0000000000227805 */ /* 0x000fe4000001ff00 */
[----:B------:R-:W-:-:S02]  /*00b0*/  CS2R R36, SRZ ;  /* 0x0000000000247805 */ /* 0x000fc4000001ff00 */
[----:B------:R-:W-:Y:S02]  /*00c0*/  CS2R R38, SRZ ;  /* 0x0000000000267805 */ /* 0x000fe4000001ff00 */
[----:B------:R-:W-:Y:S02]  /*00d0*/  CS2R R40, SRZ ;  /* 0x0000000000287805 */ /* 0x000fe4000001ff00 */
[----:B------:R-:W-:Y:S02]  /*00e0*/  CS2R R42, SRZ ;  /* 0x00000000002a7805 */ /* 0x000fe4000001ff00 */
[----:B------:R-:W-:Y:S02]  /*00f0*/  CS2R R44, SRZ ;  /* 0x00000000002c7805 */ /* 0x000fe4000001ff00 */
[----:B------:R-:W-:Y:S01]  /*0100*/  CS2R R46, SRZ ;  /* 0x00000000002e7805 */ /* 0x000fe2000001ff00 */
[----:B------:R-:W2:Y:S01]  /*0110*/  S2UR UR12, SR_CgaCtaId ;  /* 0x00000000000c79c3 */ /* 0x000ea20000008800 */
[----:B------:R-:W-:-:S02]  /*0120*/  CS2R R116, SRZ ;  /* 0x0000000000747805 */ /* 0x000fc4000001ff00 */
[----:B------:R-:W-:Y:S02]  /*0130*/  CS2R R118, SRZ ;  /* 0x0000000000767805 */ /* 0x000fe4000001ff00 */
[----:B------:R-:W-:Y:S02]  /*0140*/  CS2R R120, SRZ ;  /* 0x0000000000787805 */ /* 0x000fe4000001ff00 */
[----:B------:R-:W-:Y:S02]  /*0150*/  CS2R R122, SRZ ;  /* 0x00000000007a7805 */ /* 0x000fe4000001ff00 */
[----:B------:R-:W-:Y:S02]  /*0160*/  CS2R R124, SRZ ;  /* 0x00000000007c7805 */ /* 0x000fe4000001ff00 */
[----:B------:R-:W-:Y:S02]  /*0170*/  CS2R R126, SRZ ;  /* 0x00000000007e7805 */ /* 0x000fe4000001ff00 */
[----:B------:R-:W-:Y:S01]  /*0180*/  CS2R R128, SRZ ;  /* 0x0000000000807805 */ /* 0x000fe2000001ff00 */
[----:B0-----:R-:W-:Y:S01]  /*0190*/  VIADD R0, R49, 0x7f ;  /* 0x0000007f31007836 */ /* 0x001fe20000000000 */
[----:B------:R-:W-:-:S02]  /*01a0*/  CS2R R130, SRZ ;  /* 0x0000000000827805 */ /* 0x000fc4000001ff00 */
[----:B------:R-:W-:Y:S02]  /*01b0*/  CS2R R64, SRZ ;  /* 0x0000000000407805 */ /* 0x000fe4000001ff00 */
[----:B------:R-:W-:Y:S02]  /*01c0*/  CS2R R66, SRZ ;  /* 0x0000000000427805 */ /* 0x000fe4000001ff00 */
[----:B------:R-:W-:Y:S02]  /*01d0*/  CS2R R68, SRZ ;  /* 0x0000000000447805 */ /* 0x000fe4000001ff00 */
[----:B------:R-:W-:Y:S02]  /*01e0*/  SHF.R.S32.HI R3, RZ, 0x1f, R0 ;  /* 0x0000001fff037819 */ /* 0x000fe40000011400 */
[----:B------:R-:W-:Y:S02]  /*01f0*/  CS2R R70, SRZ ;  /* 0x0000000000467805 */ /* 0x000fe4000001ff00 */
[----:B------:R-:W-:-:S02]  /*0200*/  CS2R R72, SRZ ;  /* 0x0000000000487805 */ /* 0x000fc4000001ff00 */
[----:B-1----:R-:W-:Y:S01]  /*0210*/  I2FP.F32.U32 R5, UR4 ;  /* 0x0000000400057c45 */ /* 0x002fe20008201000 */
[----:B------:R-:W-:Y:S01]  /*0220*/  ULDC UR4, c[0x0][0x150] ;  /* 0x0000540000047ab9 */ /* 0x000fe20000000800 */
[----:B------:R-:W-:Y:S02]  /*0230*/  LEA.HI R3, R3, R0, RZ, 0x7 ;  /* 0x0000000003037211 */ /* 0x000fe400078f38ff */
[----:B------:R-:W-:Y:S02]  /*0240*/  CS2R R74, SRZ ;  /* 0x00000000004a7805 */ /* 0x000fe4000001ff00 */
[----:B------:R-:W-:Y:S01]  /*0250*/  CS2R R76, SRZ ;  /* 0x00000000004c7805 */ /* 0x000fe2000001ff00 */
[----:B------:R-:W-:Y:S01]  /*0260*/  FMUL R5, R5, UR4 ;  /* 0x0000000405057c20 */ /* 0x000fe20008400000 */
[----:B------:R-:W-:Y:S02]  /*0270*/  SHF.R.S32.HI R3, RZ, 0x7, R3 ;  /* 0x00000007ff037819 */ /* 0x000fe40000011403 */
[----:B------:R-:W-:Y:S01]  /*0280*/  CS2R R78, SRZ ;  /* 0x00000000004e7805 */ /* 0x000fe2000001ff00 */
[----:B--2---:R-:W-:Y:S01]  /*0290*/  USHF.L.U32 UR5, UR12, 0x7, URZ ;  /* 0x000000070c057899 */ /* 0x004fe2000800063f */
[----:B------:R-:W-:Y:S01]  /*02a0*/  CS2R R80, SRZ ;  /* 0x0000000000507805 */ /* 0x000fe2000001ff00 */
[----:B------:R-:W-:Y:S01]  /*02b0*/  ULEA UR12, UR12, UR6, 0x18 ;  /* 0x000000060c0c7291 */ /* 0x000fe2000f8ec03f */
[----:B------:R-:W-:Y:S01]  /*02c0*/  IMAD.SHL.U32 R4, R3, 0x8, RZ ;  /* 0x0000000803047824 */ /* 0x000fe200078e00ff */
[----:B------:R-:W0:Y:S01]  /*02d0*/  F2I.U32.TRUNC.NTZ R5, R5 ;  /* 0x0000000500057305 */ /* 0x000e22000020f000 */
[----:B------:R-:W-:Y:S01]  /*02e0*/  ULOP3.LUT UR5, UR5, 0x80, URZ, 0xc0, !UPT ;  /* 0x0000008005057892 */ /* 0x000fe2000f8ec03f */
[----:B------:R-:W-:-:S02]  /*02f0*/  CS2R R82, SRZ ;  /* 0x0000000000527805 */ /* 0x000fc4000001ff00 */
[----:B------:R-:W-:Y:S02]  /*0300*/  CS2R R84, SRZ ;  /* 0x0000000000547805 */ /* 0x000fe4000001ff00 */
[----:B------:R-:W-:Y:S02]  /*0310*/  IABS R7, R4 ;  /* 0x0000000400077213 */ /* 0x000fe40000000000 */
[----:B------:R-:W-:Y:S02]  /*0320*/  CS2R R86, SRZ ;  /* 0x0000000000567805 */ /* 0x000fe4000001ff00 */
[----:B------:R-:W1:Y:S01]  /*0330*/  I2F.RP R0, R7 ;  /* 0x0000000700007306 */ /* 0x000e620000209400 */
[----:B0-----:R-:W-:-:S07]  /*0340*/  IABS R11, R5 ;  /* 0x00000005000b7213 */ /* 0x001fce0000000000 */
[----:B-1----:R-:W0:Y:S02]  /*0350*/  MUFU.RCP R0, R0 ;  /* 0x0000000000007308 */ /* 0x002e240000001000 */
[----:B0-----:R-:W-:Y:S01]  /*0360*/  VIADD R2, R0, 0xffffffe ;  /* 0x0ffffffe00027836 */ /* 0x001fe20000000000 */
[----:B------:R-:W-:-:S05]  /*0370*/  IABS R0, R4 ;  /* 0x0000000400007213 */ /* 0x000fca0000000000 */
[----:B------:R0:W1:Y:S01]  /*0380*/  F2I.FTZ.U32.TRUNC.NTZ R3, R2 ;  /* 0x0000000200037305 */ /* 0x000062000021f000 */
[----:B------:R-:W-:Y:S02]  /*0390*/  IMAD.MOV R0, RZ, RZ, -R0 ;  /* 0x000000ffff007224 */ /* 0x000fe400078e0a00 */
[----:B0-----:R-:W-:Y:S02]  /*03a0*/  IMAD.MOV.U32 R2, RZ, RZ, RZ ;  /* 0x000000ffff027224 */ /* 0x001fe400078e00ff */
[----:B-1----:R-:W-:-:S04]  /*03b0*/  IMAD.MOV R6, RZ, RZ, -R3 ;  /* 0x000000ffff067224 */ /* 0x002fc800078e0a03 */
[----:B------:R-:W-:-:S04]  /*03c0*/  IMAD R9, R6, R7, RZ ;  /* 0x0000000706097224 */ /* 0x000fc800078e02ff */
[----:B------:R-:W-:-:S06]  /*03d0*/  IMAD.HI.U32 R2, R3, R9, R2 ;  /* 0x0000000903027227 */ /* 0x000fcc00078e0002 */
[----:B------:R-:W-:-:S04]  /*03e0*/  IMAD.HI.U32 R2, R2, R11, RZ ;  /* 0x0000000b02027227 */ /* 0x000fc800078e00ff */
[----:B------:R-:W-:-:S05]  /*03f0*/  IMAD R0, R2, R0, R11 ;  /* 0x0000000002007224 */ /* 0x000fca00078e020b */
[----:B------:R-:W-:-:S13]  /*0400*/  ISETP.GT.U32.AND P1, PT, R7, R0, PT ;  /* 0x000000000700720c */ /* 0x000fda0003f24070 */
[----:B------:R-:W-:Y:S02]  /*0410*/  @!P1 IMAD.IADD R0, R0, 0x1, -R7 ;  /* 0x0000000100009824 */ /* 0x000fe400078e0a07 */
[----:B------:R-:W-:Y:S01]  /*0420*/  @!P1 VIADD R2, R2, 0x1 ;  /* 0x0000000102029836 */ /* 0x000fe20000000000 */
[----:B------:R-:W-:Y:S02]  /*0430*/  ISETP.NE.AND P1, PT, R4, RZ, PT ;  /* 0x000000ff0400720c */ /* 0x000fe40003f25270 */
[----:B------:R-:W-:Y:S02]  /*0440*/  ISETP.GE.U32.AND P0, PT, R0, R7, PT ;  /* 0x000000070000720c */ /* 0x000fe40003f06070 */
[----:B------:R-:W-:-:S04]  /*0450*/  LOP3.LUT R0, R5, R4, RZ, 0x3c, !PT ;  /* 0x0000000405007212 */ /* 0x000fc800078e3cff */
[----:B------:R-:W-:Y:S01]  /*0460*/  ISETP.GE.AND P2, PT, R0, RZ, PT ;  /* 0x000000ff0000720c */ /* 0x000fe20003f46270 */
[----:B------:R-:W-:-:S05]  /*0470*/  VIADD R0, R48, 0xff ;  /* 0x000000ff30007836 */ /* 0x000fca0000000000 */
[----:B------:R-:W-:Y:S01]  /*0480*/  SHF.R.S32.HI R3, RZ, 0x1f, R0 ;  /* 0x0000001fff037819 */ /* 0x000fe20000011400 */
[----:B------:R-:W-:-:S03]  /*0490*/  @P0 VIADD R2, R2, 0x1 ;  /* 0x0000000102020836 */ /* 0x000fc60000000000 */
[----:B------:R-:W-:-:S03]  /*04a0*/  LEA.HI R3, R3, R0, RZ, 0x8 ;  /* 0x0000000003037211 */ /* 0x000fc600078f40ff */
[----:B------:R-:W-:Y:S01]  /*04b0*/  @!P2 IMAD.MOV R2, RZ, RZ, -R2 ;  /* 0x000000ffff02a224 */ /* 0x000fe200078e0a02 */
[----:B------:R-:W-:-:S05]  /*04c0*/  @!P1 LOP3.LUT R2, RZ, R4, RZ, 0x33, !PT ;  /* 0x00000004ff029212 */ /* 0x000fca00078e33ff */
[----:B------:R-:W-:Y:S02]  /*04d0*/  IMAD.SHL.U32 R6, R2, 0x8, RZ ;  /* 0x0000000802067824 */ /* 0x000fe400078e00ff */
[----:B------:R-:W-:-:S03]  /*04e0*/  IMAD.MOV R2, RZ, RZ, -R2 ;  /* 0x000000ffff027224 */ /* 0x000fc600078e0a02 */
[----:B------:R-:W-:Y:S01]  /*04f0*/  LEA.HI.SX32 R3, R3, -R6, 0x18 ;  /* 0x8000000603037211 */ /* 0x000fe200078fc2ff */
[----:B------:R-:W-:-:S03]  /*0500*/  IMAD R4, R4, R2, R5 ;  /* 0x0000000204047224 */ /* 0x000fc600078e0205 */
[----:B------:R-:W-:Y:S02]  /*0510*/  VIMNMX R11, R3, 0x8, PT ;  /* 0x00000008030b7848 */ /* 0x000fe40003fe0100 */
[----:B------:R-:W-:Y:S02]  /*0520*/  IABS R9, R4 ;  /* 0x0000000400097213 */ /* 0x000fe40000000000 */
[----:B------:R-:W-:-:S04]  /*0530*/  IABS R7, R11 ;  /* 0x0000000b00077213 */ /* 0x000fc80000000000 */
[----:B------:R-:W0:Y:S08]  /*0540*/  I2F.RP R0, R7 ;  /* 0x0000000700007306 */ /* 0x000e300000209400 */
[----:B0-----:R-:W0:Y:S02]  /*0550*/  MUFU.RCP R0, R0 ;  /* 0x0000000000007308 */ /* 0x001e240000001000 */
[----:B0-----:R-:W-:-:S06]  /*0560*/  VIADD R3, R0, 0xffffffe ;  /* 0x0ffffffe00037836 */ /* 0x001fcc0000000000 */
[----:B------:R-:W0:Y:S02]  /*0570*/  F2I.FTZ.U32.TRUNC.NTZ R3, R3 ;  /* 0x0000000300037305 */ /* 0x000e24000021f000 */
[----:B0-----:R-:W-:-:S04]  /*0580*/  IMAD.MOV R8, RZ, RZ, -R3 ;  /* 0x000000ffff087224 */ /* 0x001fc800078e0a03 */
[----:B------:R-:W-:Y:S01]  /*0590*/  IMAD.MOV.U32 R2, RZ, RZ, R8 ;  /* 0x000000ffff027224 */ /* 0x000fe200078e0008 */
[----:B------:R-:W-:-:S03]  /*05a0*/  IABS R8, R11 ;  /* 0x0000000b00087213 */ /* 0x000fc60000000000 */
[----:B------:R-:W-:Y:S02]  /*05b0*/  IMAD R5, R2, R7, RZ ;  /* 0x0000000702057224 */ /* 0x000fe400078e02ff */
[----:B------:R-:W-:Y:S02]  /*05c0*/  IMAD.MOV.U32 R2, RZ, RZ, RZ ;  /* 0x000000ffff027224 */ /* 0x000fe400078e00ff */
[----:B------:R-:W-:Y:S02]  /*05d0*/  IMAD.MOV R0, RZ, RZ, -R8 ;  /* 0x000000ffff007224 */ /* 0x000fe400078e0a08 */
        /* <DEDUP_REMOVED lines=8> */
[----:B------:R-:W-:Y:S01]  /*0660*/  LOP3.LUT R0, R4, R11, RZ, 0x3c, !PT ;  /* 0x0000000b04007212 */ /* 0x000fe200078e3cff */
[----:B------:R-:W0:Y:S03]  /*0670*/  S2R R7, SR_TID.X ;  /* 0x0000000000077919 */ /* 0x000e260000002100 */
[----:B------:R-:W-:-:S07]  /*0680*/  ISETP.GE.AND P2, PT, R0, RZ, PT ;  /* 0x000000ff0000720c */ /* 0x000fce0003f46270 */
[----:B------:R-:W-:-:S06]  /*0690*/  @P0 VIADD R2, R2, 0x1 ;  /* 0x0000000102020836 */ /* 0x000fcc0000000000 */
[----:B------:R-:W-:Y:S01]  /*06a0*/  @!P2 IMAD.MOV R2, RZ, RZ, -R2 ;  /* 0x000000ffff02a224 */ /* 0x000fe200078e0a02 */
[----:B------:R-:W-:-:S05]  /*06b0*/  @!P1 LOP3.LUT R2, RZ, R11, RZ, 0x33, !PT ;  /* 0x0000000bff029212 */ /* 0x000fca00078e33ff */
[----:B------:R-:W-:-:S04]  /*06c0*/  IMAD.MOV R0, RZ, RZ, -R2 ;  /* 0x000000ffff007224 */ /* 0x000fc800078e0a02 */
[----:B------:R-:W-:-:S04]  /*06d0*/  IMAD R0, R11, R0, R4 ;  /* 0x000000000b007224 */ /* 0x000fc800078e0204 */
[----:B------:R-:W-:Y:S02]  /*06e0*/  IMAD.IADD R0, R6, 0x1, R0 ;  /* 0x0000000106007824 */ /* 0x000fe400078e0200 */
[----:B------:R-:W1:Y:S01]  /*06f0*/  LDC R6, c[0x0][0x230] ;  /* 0x00008c00ff067b82 */ /* 0x000e620000000800 */
[----:B0-----:R-:W-:Y:S02]  /*0700*/  LOP3.LUT R251, R7, 0x7f, RZ, 0xc0, !PT ;  /* 0x0000007f07fb7812 */ /* 0x001fe400078ec0ff */
[----:B------:R-:W-:Y:S01]  /*0710*/  R2UR UR4, R0 ;  /* 0x00000000000472ca */ /* 0x000fe200000e0000 */
[----:B------:R-:W-:-:S12]  /*0720*/  IMAD.SHL.U32 R0, R2, 0x80, RZ ;  /* 0x0000008002007824 */ /* 0x000fd800078e00ff */
[----:B------:R-:W-:-:S06]  /*0730*/  ULEA UR4, UR4, UR5, 0x8 ;  /* 0x0000000504047291 */ /* 0x000fcc000f8e403f */
[----:B------:R-:W-:Y:S02]  /*0740*/  VIADD R250, R251, UR4 ;  /* 0x00000004fbfa7c36 */ /* 0x000fe40008000000 */
[----:B-1----:R-:W-:-:S05]  /*0750*/  VIADD R6, R6, 0x1f ;  /* 0x0000001f06067836 */ /* 0x002fca0000000000 */
[----:B------:R-:W-:-:S13]  /*0760*/  ISETP.GE.AND P0, PT, R6, 0x20, PT ;  /* 0x000000200600780c */ /* 0x000fda0003f06270 */
[----:B------:R-:W-:Y:S05]  /*0770*/  @!P0 BRA `(.L_x_0) ;  /* 0x0000004c00808947 */ /* 0x000fea0003800000 */
[----:B------:R-:W-:Y:S01]  /*0780*/  IABS R17, R48 ;  /* 0x0000003000117213 */ /* 0x000fe20000000000 */
[----:B------:R-:W-:Y:S01]  /*0790*/  ULDC UR4, c[0x0][0x234] ;  /* 0x00008d0000047ab9 */ /* 0x000fe20000000800 */
[----:B------:R-:W-:Y:S01]  /*07a0*/  IABS R4, R49 ;  /* 0x0000003100047213 */ /* 0x000fe20000000000 */
[----:B------:R-:W-:Y:S01]  /*07b0*/  ULDC.64 UR6, c[0x0][0x210] ;  /* 0x0000840000067ab9 */ /* 0x000fe20000000a00 */
[----:B------:R-:W0:Y:S01]  /*07c0*/  I2F.RP R10, R17 ;  /* 0x00000011000a7306 */ /* 0x000e220000209400 */
[----:B------:R-:W-:Y:S01]  /*07d0*/  ISETP.GE.AND P3, PT, R250, RZ, PT ;  /* 0x000000fffa00720c */ /* 0x000fe20003f66270 */
[----:B------:R-:W1:Y:S01]  /*07e0*/  LDC R236, c[0x0][0x23c] ;  /* 0x00008f00ffec7b82 */ /* 0x000e620000000800 */
[----:B------:R-:W-:Y:S01]  /*07f0*/  USHF.R.U32.HI UR13, URZ, 0x4, UR12 ;  /* 0x000000043f0d7899 */ /* 0x000fe2000801160c */
[----:B------:R-:W-:Y:S01]  /*0800*/  CS2R R88, SRZ ;  /* 0x0000000000587805 */ /* 0x000fe2000001ff00 */
[----:B------:R-:W-:Y:S01]  /*0810*/  UMOV UR5, URZ ;  /* 0x0000003f00057c82 */ /* 0x000fe20008000000 */
[----:B------:R-:W-:Y:S01]  /*0820*/  ULDC UR18, c[0x0][0x230] ;  /* 0x00008c0000127ab9 */ /* 0x000fe20000000800 */
[----:B------:R-:W-:Y:S01]  /*0830*/  USGXT.U32 UR13, UR13, 0xe ;  /* 0x0000000e0d0d789a */ /* 0x000fe20008000000 */
[----:B------:R-:W2:Y:S01]  /*0840*/  I2F.RP R5, R4 ;  /* 0x0000000400057306 */ /* 0x000ea20000209400 */
[----:B------:R-:W-:-:S02]  /*0850*/  CS2R R90, SRZ ;  /* 0x00000000005a7805 */ /* 0x000fc4000001ff00 */
[----:B------:R-:W-:Y:S01]  /*0860*/  CS2R R92, SRZ ;  /* 0x00000000005c7805 */ /* 0x000fe2000001ff00 */
[----:B------:R-:W-:Y:S01]  /*0870*/  UIADD3 UR8, UP0, UR13, 0x80, URZ ;  /* 0x000000800d087890 */ /* 0x000fe2000ff1e03f */
[----:B------:R-:W-:Y:S02]  /*0880*/  CS2R R94, SRZ ;  /* 0x00000000005e7805 */ /* 0x000fe4000001ff00 */
[----:B------:R-:W-:Y:S02]  /*0890*/  CS2R R96, SRZ ;  /* 0x0000000000607805 */ /* 0x000fe4000001ff00 */
[----:B------:R-:W-:Y:S01]  /*08a0*/  CS2R R98, SRZ ;  /* 0x0000000000627805 */ /* 0x000fe2000001ff00 */
[----:B------:R-:W-:Y:S01]  /*08b0*/  UIADD3.X UR9, UR5, 0x40000040, URZ, UP0, !UPT ;  /* 0x4000004005097890 */ /* 0x000fe200087fe43f */
[----:B0-----:R-:W0:Y:S01]  /*08c0*/  MUFU.RCP R10, R10 ;  /* 0x0000000a000a7308 */ /* 0x001e220000001000 */
[----:B------:R-:W-:Y:S02]  /*08d0*/  CS2R R100, SRZ ;  /* 0x0000000000647805 */ /* 0x000fe4000001ff00 */
[----:B------:R-:W-:-:S02]  /*08e0*/  CS2R R102, SRZ ;  /* 0x0000000000667805 */ /* 0x000fc4000001ff00 */
[----:B------:R-:W-:Y:S02]  /*08f0*/  CS2R R104, SRZ ;  /* 0x0000000000687805 */ /* 0x000fe4000001ff00 */
[----:B------:R-:W-:Y:S02]  /*0900*/  CS2R R106, SRZ ;  /* 0x00000000006a7805 */ /* 0x000fe4000001ff00 */
[----:B------:R-:W-:Y:S02]  /*0910*/  CS2R R108, SRZ ;  /* 0x00000000006c7805 */ /* 0x000fe4000001ff00 */
[----:B------:R-:W-:Y:S02]  /*0920*/  CS2R R110, SRZ ;  /* 0x00000000006e7805 */ /* 0x000fe4000001ff00 */
[----:B------:R-:W-:Y:S01]  /*0930*/  CS2R R112, SRZ ;  /* 0x0000000000707805 */ /* 0x000fe2000001ff00 */
[----:B--2---:R-:W2:Y:S01]  /*0940*/  MUFU.RCP R5, R5 ;  /* 0x0000000500057308 */ /* 0x004ea20000001000 */
[----:B------:R-:W-:Y:S01]  /*0950*/  CS2R R114, SRZ ;  /* 0x0000000000727805 */ /* 0x000fe2000001ff00 */
[----:B-1----:R-:W-:Y:S01]  /*0960*/  IMAD.SHL.U32 R242, R236, 0x20, RZ ;  /* 0x00000020ecf27824 */ /* 0x002fe200078e00ff */
[----:B------:R-:W-:-:S02]  /*0970*/  CS2R R116, SRZ ;  /* 0x0000000000747805 */ /* 0x000fc4000001ff00 */
[----:B------:R-:W-:Y:S02]  /*0980*/  CS2R R118, SRZ ;  /* 0x0000000000767805 */ /* 0x000fe4000001ff00 */
[----:B------:R-:W-:Y:S02]  /*0990*/  CS2R R120, SRZ ;  /* 0x0000000000787805 */ /* 0x000fe4000001ff00 */
[----:B------:R-:W-:Y:S02]  /*09a0*/  CS2R R122, SRZ ;  /* 0x00000000007a7805 */ /* 0x000fe4000001ff00 */
[----:B------:R-:W-:Y:S02]  /*09b0*/  CS2R R124, SRZ ;  /* 0x00000000007c7805 */ /* 0x000fe4000001ff00 */
[----:B------:R-:W-:Y:S01]  /*09c0*/  CS2R R126, SRZ ;  /* 0x00000000007e7805 */ /* 0x000fe2000001ff00 */
[----:B0-----:R-:W-:Y:S01]  /*09d0*/  VIADD R8, R10, 0xffffffe ;  /* 0x0ffffffe0a087836 */ /* 0x001fe20000000000 */
[----:B------:R-:W-:-:S02]  /*09e0*/  IABS R10, R250 ;  /* 0x000000fa000a7213 */ /* 0x000fc40000000000 */
[----:B------:R-:W-:Y:S02]  /*09f0*/  CS2R R128, SRZ ;  /* 0x0000000000807805 */ /* 0x000fe4000001ff00 */
[----:B------:R-:W-:Y:S01]  /*0a00*/  CS2R R130, SRZ ;  /* 0x0000000000827805 */ /* 0x000fe2000001ff00 */
[----:B------:R0:W1:Y:S01]  /*0a10*/  F2I.FTZ.U32.TRUNC.NTZ R9, R8 ;  /* 0x0000000800097305 */ /* 0x000062000021f000 */
[----:B------:R-:W-:Y:S02]  /*0a20*/  CS2R R132, SRZ ;  /* 0x0000000000847805 */ /* 0x000fe4000001ff00 */
[----:B------:R-:W-:Y:S02]  /*0a30*/  CS2R R134, SRZ ;  /* 0x0000000000867805 */ /* 0x000fe4000001ff00 */
[----:B------:R-:W-:Y:S01]  /*0a40*/  CS2R R136, SRZ ;  /* 0x0000000000887805 */ /* 0x000fe2000001ff00 */
[----:B--2---:R-:W-:Y:S01]  /*0a50*/  VIADD R2, R5, 0xffffffe ;  /* 0x0ffffffe05027836 */ /* 0x004fe20000000000 */
[----:B------:R-:W-:-:S02]  /*0a60*/  CS2R R138, SRZ ;  /* 0x00000000008a7805 */ /* 0x000fc4000001ff00 */
[----:B------:R-:W-:Y:S02]  /*0a70*/  CS2R R140, SRZ ;  /* 0x00000000008c7805 */ /* 0x000fe4000001ff00 */
[----:B------:R-:W-:Y:S01]  /*0a80*/  CS2R R142, SRZ ;  /* 0x00000000008e7805 */ /* 0x000fe2000001ff00 */
[----:B------:R2:W3:Y:S01]  /*0a90*/  F2I.FTZ.U32.TRUNC.NTZ R3, R2 ;  /* 0x0000000200037305 */ /* 0x0004e2000021f000 */
[----:B0-----:R-:W-:Y:S01]  /*0aa0*/  IMAD.MOV.U32 R8, RZ, RZ, RZ ;  /* 0x000000ffff087224 */ /* 0x001fe200078e00ff */
[----:B------:R-:W-:Y:S02]  /*0ab0*/  CS2R R144, SRZ ;  /* 0x0000000000907805 */ /* 0x000fe4000001ff00 */
[----:B------:R-:W-:Y:S02]  /*0ac0*/  CS2R R146, SRZ ;  /* 0x0000000000927805 */ /* 0x000fe4000001ff00 */
[----:B------:R-:W-:Y:S02]  /*0ad0*/  CS2R R148, SRZ ;  /* 0x0000000000947805 */ /* 0x000fe4000001ff00 */
[----:B------:R-:W-:-:S02]  /*0ae0*/  CS2R R150, SRZ ;  /* 0x0000000000967805 */ /* 0x000fc4000001ff00 */
[----:B------:R-:W-:Y:S01]  /*0af0*/  CS2R R74, SRZ ;  /* 0x00000000004a7805 */ /* 0x000fe2000001ff00 */
[--C-:B-1----:R-:W-:Y:S01]  /*0b00*/  IMAD.MOV R12, RZ, RZ, -R9.reuse ;  /* 0x000000ffff0c7224 */ /* 0x102fe200078e0a09 */
[----:B------:R-:W-:Y:S01]  /*0b10*/  CS2R R76, SRZ ;  /* 0x00000000004c7805 */ /* 0x000fe2000001ff00 */
[----:B--2---:R-:W-:Y:S01]  /*0b20*/  IMAD.MOV.U32 R2, RZ, RZ, RZ ;  /* 0x000000ffff027224 */ /* 0x004fe200078e00ff */
[----:B------:R-:W-:Y:S01]  /*0b30*/  CS2R R78, SRZ ;  /* 0x00000000004e7805 */ /* 0x000fe2000001ff00 */
[----:B------:R-:W-:Y:S01]  /*0b40*/  IMAD R11, R12, R17, RZ ;  /* 0x000000110c0b7224 */ /* 0x000fe200078e02ff */
[----:B------:R-:W-:Y:S02]  /*0b50*/  CS2R R80, SRZ ;  /* 0x0000000000507805 */ /* 0x000fe4000001ff00 */
[----:B------:R-:W-:Y:S02]  /*0b60*/  CS2R R82, SRZ ;  /* 0x0000000000527805 */ /* 0x000fe4000001ff00 */
[----:B------:R-:W-:Y:S01]  /*0b70*/  CS2R R84, SRZ ;  /* 0x0000000000547805 */ /* 0x000fe2000001ff00 */
[----:B------:R-:W-:Y:S01]  /*0b80*/  IMAD.HI.U32 R9, R9, R11, R8 ;  /* 0x0000000b09097227 */ /* 0x000fe200078e0008 */
[----:B------:R-:W-:-:S02]  /*0b90*/  SHF.R.U32.HI R11, RZ, 0x5, R7 ;  /* 0x00000005ff0b7819 */ /* 0x000fc40000011607 */
[----:B------:R-:W-:Y:S01]  /*0ba0*/  CS2R R86, SRZ ;  /* 0x0000000000567805 */ /* 0x000fe2000001ff00 */
[----:B------:R-:W-:Y:S01]  /*0bb0*/  UMOV UR10, 0xfffffffe ;  /* 0xfffffffe000a7882 */ /* 0x000fe20000000000 */
[----:B---3--:R-:W-:Y:S01]  /*0bc0*/  IMAD.MOV R8, RZ, RZ, -R3 ;  /* 0x000000ffff087224 */ /* 0x008fe200078e0a03 */
[----:B------:R-:W-:Y:S01]  /*0bd0*/  SGXT.U32 R5, R11, 0x2 ;  /* 0x000000020b05781a */ /* 0x000fe20000000000 */
[----:B------:R-:W-:Y:S01]  /*0be0*/  IMAD.HI.U32 R9, R9, R10, RZ ;  /* 0x0000000a09097227 */ /* 0x000fe200078e00ff */
[----:B------:R-:W-:Y:S01]  /*0bf0*/  UMOV UR11, 0x7fffffdf ;  /* 0x7fffffdf000b7882 */ /* 0x000fe20000000000 */
[----:B------:R-:W-:Y:S01]  /*0c00*/  UIADD3.64 UR16, UR8, 0x80, URZ ;  /* 0x0000008008107897 */ /* 0x000fe2000fffe03f */
[----:B------:R-:W-:Y:S01]  /*0c10*/  LOP3.LUT R16, R0, R5, RZ, 0xfc, !PT ;  /* 0x0000000500107212 */ /* 0x000fe200078efcff */
[----:B------:R-:W-:Y:S01]  /*0c20*/  IMAD.MOV R9, RZ, RZ, -R9 ;  /* 0x000000ffff097224 */ /* 0x000fe200078e0a09 */
[----:B------:R-:W-:Y:S01]  /*0c30*/  UIADD3.64 UR20, UR8, 0x100, URZ ;  /* 0x0000010008147897 */ /* 0x000fe2000fffe03f */
[----:B------:R-:W-:Y:S01]  /*0c40*/  IMAD.MOV.U32 R5, RZ, RZ, R8 ;  /* 0x000000ffff057224 */ /* 0x000fe200078e0008 */
[C---:B------:R-:W-:Y:S01]  /*0c50*/  LOP3.LUT R12, R16.reuse, 0x78, RZ, 0xfc, !PT ;  /* 0x00000078100c7812 */ /* 0x040fe200078efcff */
[----:B------:R-:W-:Y:S01]  /*0c60*/  IMAD R10, R17, R9, R10 ;  /* 0x00000009110a7224 */ /* 0x000fe200078e020a */
[----:B------:R-:W-:Y:S01]  /*0c70*/  LOP3.LUT R14, R16, 0x74, RZ, 0xfc, !PT ;  /* 0x00000074100e7812 */ /* 0x000fe200078efcff */
[----:B------:R-:W-:Y:S01]  /*0c80*/  IMAD R5, R5, R4, RZ ;  /* 0x0000000405057224 */ /* 0x000fe200078e02ff */
[----:B------:R-:W-:-:S02]  /*0c90*/  IABS R9, R12 ;  /* 0x0000000c00097213 */ /* 0x000fc40000000000 */
[----:B------:R-:W-:Y:S01]  /*0ca0*/  ISETP.GT.U32.AND P0, PT, R17, R10, PT ;  /* 0x0000000a1100720c */ /* 0x000fe20003f04070 */
[----:B------:R-:W-:Y:S01]  /*0cb0*/  IMAD.HI.U32 R2, R3, R5, R2 ;  /* 0x0000000503027227 */ /* 0x000fe200078e0002 */
[----:B------:R-:W-:Y:S02]  /*0cc0*/  SHF.R.S32.HI R3, RZ, 0x1f, R6 ;  /* 0x0000001fff037819 */ /* 0x000fe40000011406 */
[----:B------:R-:W-:Y:S02]  /*0cd0*/  LOP3.LUT R18, R16, 0x70, RZ, 0xfc, !PT ;  /* 0x0000007010127812 */ /* 0x000fe400078efcff */
[----:B------:R-:W-:Y:S01]  /*0ce0*/  LEA.HI R6, R3, R6, RZ, 0x5 ;  /* 0x0000000603067211 */ /* 0x000fe200078f28ff */
[----:B------:R-:W-:Y:S01]  /*0cf0*/  IMAD.HI.U32 R5, R2, R9, RZ ;  /* 0x0000000902057227 */ /* 0x000fe200078e00ff */
[----:B------:R-:W-:Y:S02]  /*0d00*/  IABS R13, R14 ;  /* 0x0000000e000d7213 */ /* 0x000fe40000000000 */
[----:B------:R-:W-:Y:S01]  /*0d10*/  IABS R15, R18 ;  /* 0x00000012000f7213 */ /* 0x000fe20000000000 */
[----:B------:R-:W-:Y:S01]  /*0d20*/  IMAD.MOV R11, RZ, RZ, -R5 ;  /* 0x000000ffff0b7224 */ /* 0x000fe200078e0a05 */
[----:B------:R-:W-:Y:S01]  /*0d30*/  ISETP.GE.AND P2, PT, R12, RZ, PT ;  /* 0x000000ff0c00720c */ /* 0x000fe20003f46270 */
[----:B------:R-:W-:Y:S01]  /*0d40*/  @!P0 IMAD.IADD R10, R10, 0x1, -R17 ;  /* 0x000000010a0a8824 */ /* 0x000fe200078e0a11 */
[----:B------:R-:W-:Y:S01]  /*0d50*/  LOP3.LUT R12, R16, 0x68, RZ, 0xfc, !PT ;  /* 0x00000068100c7812 */ /* 0x000fe200078efcff */
[----:B------:R-:W-:Y:S01]  /*0d60*/  IMAD R3, R4, R11, R9 ;  /* 0x0000000b04037224 */ /* 0x000fe200078e0209 */
[----:B------:R-:W-:Y:S01]  /*0d70*/  LOP3.LUT R11, R16, 0x6c, RZ, 0xfc, !PT ;  /* 0x0000006c100b7812 */ /* 0x000fe200078efcff */
[----:B------:R-:W-:Y:S01]  /*0d80*/  IMAD.HI.U32 R8, R2, R13, RZ ;  /* 0x0000000d02087227 */ /* 0x000fe200078e00ff */
[----:B------:R-:W-:-:S02]  /*0d90*/  ISETP.GT.U32.AND P0, PT, R17, R10, PT ;  /* 0x0000000a1100720c */ /* 0x000fc40003f04070 */
[----:B------:R-:W-:Y:S01]  /*0da0*/  ISETP.GT.U32.AND P4, PT, R4, R3, PT ;  /* 0x000000030400720c */ /* 0x000fe20003f84070 */
[----:B------:R-:W-:Y:S01]  /*0db0*/  IMAD.HI.U32 R5, R2, R15, RZ ;  /* 0x0000000f02057227 */ /* 0x000fe200078e00ff */
[----:B------:R-:W-:Y:S02]  /*0dc0*/  IABS R19, R12 ;  /* 0x0000000c00137213 */ /* 0x000fe40000000000 */
[----:B------:R-:W-:Y:S01]  /*0dd0*/  ISETP.GE.AND P6, PT, R14, RZ, PT ;  /* 0x000000ff0e00720c */ /* 0x000fe20003fc6270 */
[----:B------:R-:W-:Y:S01]  /*0de0*/  IMAD.MOV R8, RZ, RZ, -R8 ;  /* 0x000000ffff087224 */ /* 0x000fe200078e0a08 */
[----:B------:R-:W-:Y:S01]  /*0df0*/  ISETP.GE.AND P1, PT, R18, RZ, PT ;  /* 0x000000ff1200720c */ /* 0x000fe20003f26270 */
[----:B------:R-:W-:Y:S01]  /*0e00*/  IMAD.MOV R5, RZ, RZ, -R5 ;  /* 0x000000ffff057224 */ /* 0x000fe200078e0a05 */
[----:B------:R-:W-:Y:S01]  /*0e10*/  LOP3.LUT R14, R16, 0x58, RZ, 0xfc, !PT ;  /* 0x00000058100e7812 */ /* 0x000fe200078efcff */
[----:B------:R-:W-:Y:S01]  /*0e20*/  IMAD R9, R4, R8, R13 ;  /* 0x0000000804097224 */ /* 0x000fe200078e020d */
[----:B------:R-:W-:Y:S01]  /*0e30*/  LOP3.LUT R13, R16, 0x64, RZ, 0xfc, !PT ;  /* 0x00000064100d7812 */ /* 0x000fe200078efcff */
[----:B------:R-:W-:Y:S01]  /*0e40*/  IMAD R15, R4, R5, R15 ;  /* 0x00000005040f7224 */ /* 0x000fe200078e020f */
[----:B------:R-:W-:Y:S01]  /*0e50*/  IABS R5, R11 ;  /* 0x0000000b00057213 */ /* 0x000fe20000000000 */
[----:B------:R-:W-:Y:S01]  /*0e60*/  @!P0 IMAD.IADD R10, R10, 0x1, -R17 ;  /* 0x000000010a0a8824 */ /* 0x000fe200078e0a11 */
[----:B------:R-:W-:Y:S01]  /*0e70*/  ISETP.GT.U32.AND P5, PT, R4, R9, PT ;  /* 0x000000090400720c */ /* 0x000fe20003fa4070 */
[----:B------:R-:W-:Y:S01]  /*0e80*/  @!P4 IMAD.IADD R3, R3, 0x1, -R4 ;  /* 0x000000010303c824 */ /* 0x000fe200078e0a04 */
[----:B------:R-:W-:Y:S01]  /*0e90*/  ISETP.NE.AND P0, PT, R48, RZ, PT ;  /* 0x000000ff3000720c */ /* 0x000fe20003f05270 */
[----:B------:R-:W-:Y:S01]  /*0ea0*/  IMAD.MOV.U32 R17, RZ, RZ, R5 ;  /* 0x000000ffff117224 */ /* 0x000fe200078e0005 */
[----:B------:R-:W-:Y:S01]  /*0eb0*/  IABS R21, R13 ;  /* 0x0000000d00157213 */ /* 0x000fe20000000000 */
[----:B------:R-:W-:Y:S01]  /*0ec0*/  IMAD.MOV.U32 R5, RZ, RZ, R10 ;  /* 0x000000ffff057224 */ /* 0x000fe200078e000a */
[----:B------:R-:W-:Y:S01]  /*0ed0*/  ISETP.GT.U32.AND P4, PT, R4, R3, PT ;  /* 0x000000030400720c */ /* 0x000fe20003f84070 */
[----:B------:R-:W-:Y:S01]  /*0ee0*/  IMAD.HI.U32 R8, R2, R17, RZ ;  /* 0x0000001102087227 */ /* 0x000fe200078e00ff */
[----:B------:R-:W-:-:S02]  /*0ef0*/  LOP3.LUT R18, R16, 0x54, RZ, 0xfc, !PT ;  /* 0x0000005410127812 */ /* 0x000fc400078efcff */
[----:B------:R-:W-:Y:S01]  /*0f00*/  LOP3.LUT R20, R16, 0x50, RZ, 0xfc, !PT ;  /* 0x0000005010147812 */ /* 0x000fe200078efcff */
[----:B------:R-:W-:Y:S01]  /*0f10*/  @!P3 IMAD.MOV R5, RZ, RZ, -R5 ;  /* 0x000000ffff05b224 */ /* 0x000fe200078e0a05 */
[----:B------:R-:W-:Y:S01]  /*0f20*/  ISETP.GT.U32.AND P3, PT, R4, R15, PT ;  /* 0x0000000f0400720c */ /* 0x000fe20003f64070 */
[----:B------:R-:W-:Y:S01]  /*0f30*/  @!P5 IMAD.IADD R9, R9, 0x1, -R4 ;  /* 0x000000010909d824 */ /* 0x000fe200078e0a04 */
[----:B------:R-:W-:Y:S01]  /*0f40*/  IABS R25, R14 ;  /* 0x0000000e00197213 */ /* 0x000fe20000000000 */
[----:B------:R-:W-:Y:S01]  /*0f50*/  IMAD.MOV R8, RZ, RZ, -R8 ;  /* 0x000000ffff087224 */ /* 0x000fe200078e0a08 */
[----:B------:R-:W-:Y:S01]  /*0f60*/  @!P0 LOP3.LUT R5, RZ, R48, RZ, 0x33, !PT ;  /* 0x00000030ff058212 */ /* 0x000fe200078e33ff */
[----:B------:R-:W-:Y:S01]  /*0f70*/  IMAD.HI.U32 R10, R2, R21, RZ ;  /* 0x00000015020a7227 */ /* 0x000fe200078e00ff */
[C---:B------:R-:W-:Y:S02]  /*0f80*/  ISETP.GT.U32.AND P5, PT, R4.reuse, R9, PT ;  /* 0x000000090400720c */ /* 0x040fe40003fa4070 */
[----:B------:R-:W-:Y:S01]  /*0f90*/  ISETP.GE.AND P0, PT, R11, RZ, PT ;  /* 0x000000ff0b00720c */ /* 0x000fe20003f06270 */
[--C-:B------:R-:W-:Y:S01]  /*0fa0*/  @!P4 IMAD.IADD R3, R3, 0x1, -R4.reuse ;  /* 0x000000010303c824 */ /* 0x100fe200078e0a04 */
[----:B------:R-:W-:Y:S01]  /*0fb0*/  IABS R27, R18 ;  /* 0x00000012001b7213 */ /* 0x000fe20000000000 */
[C---:B------:R-:W-:Y:S01]  /*0fc0*/  IMAD R17, R4.reuse, R8, R17 ;  /* 0x0000000804117224 */ /* 0x040fe200078e0211 */
[----:B------:R-:W-:Y:S01]  /*0fd0*/  IABS R31, R20 ;  /* 0x00000014001f7213 */ /* 0x000fe20000000000 */
[----:B------:R-:W-:Y:S01]  /*0fe0*/  @!P3 IMAD.IADD R15, R15, 0x1, -R4 ;  /* 0x000000010f0fb824 */ /* 0x000fe200078e0a04 */
[----:B------:R-:W-:Y:S01]  /*0ff0*/  ISETP.GE.AND P3, PT, R13, RZ, PT ;  /* 0x000000ff0d00720c */ /* 0x000fe20003f66270 */
[----:B------:R-:W-:Y:S01]  /*1000*/  IMAD.MOV.U32 R11, RZ, RZ, R3 ;  /* 0x000000ffff0b7224 */ /* 0x000fe200078e0003 */
[----:B------:R-:W-:Y:S01]  /*1010*/  ISETP.GT.U32.AND P4, PT, R4, R17, PT ;  /* 0x000000110400720c */ /* 0x000fe20003f84070 */
[----:B------:R-:W-:Y:S01]  /*1020*/  IMAD.HI.U32 R8, R2, R19, RZ ;  /* 0x0000001302087227 */ /* 0x000fe200078e00ff */
[----:B------:R-:W-:-:S02]  /*1030*/  LOP3.LUT R24, R16, 0xc, RZ, 0xfc, !PT ;  /* 0x0000000c10187812 */ /* 0x000fc400078efcff */
[----:B------:R-:W-:Y:S01]  /*1040*/  LOP3.LUT R26, R16, 0x8, RZ, 0xfc, !PT ;  /* 0x00000008101a7812 */ /* 0x000fe200078efcff */
[----:B------:R-:W-:Y:S01]  /*1050*/  @!P2 IMAD.MOV R11, RZ, RZ, -R11 ;  /* 0x000000ffff0ba224 */ /* 0x000fe200078e0a0b */
[----:B------:R-:W-:Y:S01]  /*1060*/  ISETP.GT.U32.AND P2, PT, R4, R15, PT ;  /* 0x0000000f0400720c */ /* 0x000fe20003f44070 */
[----:B------:R-:W-:Y:S01]  /*1070*/  IMAD.MOV R8, RZ, RZ, -R8 ;  /* 0x000000ffff087224 */ /* 0x000fe200078e0a08 */
[----:B------:R-:W-:Y:S01]  /*1080*/  IABS R67, R24 ;  /* 0x0000001800437213 */ /* 0x000fe20000000000 */
[----:B------:R-:W-:Y:S01]  /*1090*/  @!P5 IMAD.IADD R9, R9, 0x1, -R4 ;  /* 0x000000010909d824 */ /* 0x000fe200078e0a04 */
[----:B------:R-:W-:Y:S01]  /*10a0*/  ISETP.GE.AND P5, PT, R12, RZ, PT ;  /* 0x000000ff0c00720c */ /* 0x000fe20003fa6270 */
[----:B------:R-:W-:Y:S01]  /*10b0*/  IMAD.MOV R10, RZ, RZ, -R10 ;  /* 0x000000ffff0a7224 */ /* 0x000fe200078e0a0a */
[----:B------:R-:W-:Y:S01]  /*10c0*/  IABS R69, R26 ;  /* 0x0000001a00457213 */ /* 0x000fe20000000000 */
[----:B------:R-:W-:Y:S01]  /*10d0*/  IMAD R19, R4, R8, R19 ;  /* 0x0000000804137224 */ /* 0x000fe200078e0213 */
[----:B------:R-:W-:Y:S01]  /*10e0*/  LOP3.LUT R8, R16, 0x60, RZ, 0xfc, !PT ;  /* 0x0000006010087812 */ /* 0x000fe200078efcff */
[----:B------:R-:W-:Y:S01]  /*10f0*/  IMAD R21, R4, R10, R21 ;  /* 0x0000000a04157224 */ /* 0x000fe200078e0215 */
[----:B------:R-:W-:Y:S01]  /*1100*/  LOP3.LUT R28, R16, 0x4, RZ, 0xfc, !PT ;  /* 0x00000004101c7812 */ /* 0x000fe200078efcff */
[----:B------:R-:W-:Y:S01]  /*1110*/  IMAD.MOV.U32 R13, RZ, RZ, R9 ;  /* 0x000000ffff0d7224 */ /* 0x000fe200078e0009 */
[----:B------:R-:W-:Y:S01]  /*1120*/  IABS R23, R8 ;  /* 0x0000000800177213 */ /* 0x000fe20000000000 */
[--C-:B------:R-:W-:Y:S01]  /*1130*/  @!P4 IMAD.IADD R17, R17, 0x1, -R4.reuse ;  /* 0x000000011111c824 */ /* 0x100fe200078e0a04 */
[----:B------:R-:W-:Y:S01]  /*1140*/  IABS R73, R16 ;  /* 0x0000001000497213 */ /* 0x000fe20000000000 */
[----:B------:R-:W-:Y:S01]  /*1150*/  @!P6 IMAD.MOV R13, RZ, RZ, -R13 ;  /* 0x000000ffff0de224 */ /* 0x000fe200078e0a0d */
[C---:B------:R-:W-:Y:S01]  /*1160*/  ISETP.GT.U32.AND P6, PT, R4.reuse, R19, PT ;  /* 0x000000130400720c */ /* 0x040fe20003fc4070 */
[----:B------:R-:W-:Y:S01]  /*1170*/  @!P2 IMAD.IADD R15, R15, 0x1, -R4 ;  /* 0x000000010f0fa824 */ /* 0x000fe200078e0a04 */
[----:B------:R-:W-:Y:S01]  /*1180*/  ISETP.GT.U32.AND P2, PT, R4, R21, PT ;  /* 0x000000150400720c */ /* 0x000fe20003f44070 */
[----:B------:R-:W-:Y:S01]  /*1190*/  IMAD.HI.U32 R3, R2, R23, RZ ;  /* 0x0000001702037227 */ /* 0x000fe200078e00ff */
[----:B------:R-:W-:-:S02]  /*11a0*/  ISETP.GT.U32.AND P4, PT, R4, R17, PT ;  /* 0x000000110400720c */ /* 0x000fc40003f84070 */
[----:B------:R-:W-:Y:S01]  /*11b0*/  IABS R71, R28 ;  /* 0x0000001c00477213 */ /* 0x000fe20000000000 */
[----:B------:R-:W-:Y:S01]  /*11c0*/  IMAD.MOV R3, RZ, RZ, -R3 ;  /* 0x000000ffff037224 */ /* 0x000fe200078e0a03 */
[----:B------:R-:W-:Y:S01]  /*11d0*/  SHF.R.S32.HI R6, RZ, 0x5, R6 ;  /* 0x00000005ff067819 */ /* 0x000fe20000011406 */
[----:B------:R-:W-:Y:S02]  /*11e0*/  @!P1 IMAD.MOV R15, RZ, RZ, -R15 ;  /* 0x000000ffff0f9224 */ /* 0x000fe400078e0a0f */
[C---:B------:R-:W-:Y:S02]  /*11f0*/  IMAD R3, R4.reuse, R3, R23 ;  /* 0x0000000304037224 */ /* 0x040fe400078e0217 */
[--C-:B------:R-:W-:Y:S02]  /*1200*/  @!P6 IMAD.IADD R19, R19, 0x1, -R4.reuse ;  /* 0x000000011313e824 */ /* 0x100fe400078e0a04 */
[--C-:B------:R-:W-:Y:S01]  /*1210*/  @!P2 IMAD.IADD R21, R21, 0x1, -R4.reuse ;  /* 0x000000011515a824 */ /* 0x100fe200078e0a04 */
[----:B------:R-:W-:Y:S01]  /*1220*/  ISETP.GT.U32.AND P6, PT, R4, R3, PT ;  /* 0x000000030400720c */ /* 0x000fe20003fc4070 */
[----:B------:R-:W-:Y:S01]  /*1230*/  @!P4 IMAD.IADD R17, R17, 0x1, -R4 ;  /* 0x000000011111c824 */ /* 0x000fe200078e0a04 */
[----:B------:R-:W-:Y:S01]  /*1240*/  ISETP.GE.AND P4, PT, R8, RZ, PT ;  /* 0x000000ff0800720c */ /* 0x000fe20003f86270 */
[----:B------:R-:W-:Y:S01]  /*1250*/  IMAD.HI.U32 R8, R2, R25, RZ ;  /* 0x0000001902087227 */ /* 0x000fe200078e00ff */
[----:B------:R-:W-:-:S02]  /*1260*/  ISETP.GT.U32.AND P2, PT, R4, R19, PT ;  /* 0x000000130400720c */ /* 0x000fc40003f44070 */
[----:B------:R-:W-:Y:S01]  /*1270*/  ISETP.GT.U32.AND P1, PT, R4, R21, PT ;  /* 0x000000150400720c */ /* 0x000fe20003f24070 */
[----:B------:R-:W-:-:S04]  /*1280*/  IMAD.HI.U32 R9, R2, R27, RZ ;  /* 0x0000001b02097227 */ /* 0x000fc800078e00ff */
[----:B------:R-:W-:-:S04]  /*1290*/  IMAD.HI.U32 R10, R2, R31, RZ ;  /* 0x0000001f020a7227 */ /* 0x000fc800078e00ff */
[----:B------:R-:W-:Y:S02]  /*12a0*/  IMAD.MOV R8, RZ, RZ, -R8 ;  /* 0x000000ffff087224 */ /* 0x000fe400078e0a08 */
[----:B------:R-:W-:Y:S02]  /*12b0*/  IMAD.MOV R12, RZ, RZ, -R9 ;  /* 0x000000ffff0c7224 */ /* 0x000fe400078e0a09 */
[----:B------:R-:W-:Y:S02]  /*12c0*/  IMAD.MOV R10, RZ, RZ, -R10 ;  /* 0x000000ffff0a7224 */ /* 0x000fe400078e0a0a */
[C---:B------:R-:W-:Y:S02]  /*12d0*/  IMAD R9, R4.reuse, R8, R25 ;  /* 0x0000000804097224 */ /* 0x040fe400078e0219 */
[--C-:B------:R-:W-:Y:S02]  /*12e0*/  @!P6 IMAD.IADD R3, R3, 0x1, -R4.reuse ;  /* 0x000000010303e824 */ /* 0x100fe400078e0a04 */
[----:B------:R-:W-:Y:S01]  /*12f0*/  IMAD R25, R4, R12, R27 ;  /* 0x0000000c04197224 */ /* 0x000fe200078e021b */
[----:B------:R-:W-:Y:S01]  /*1300*/  LOP3.LUT R12, R16, 0x4c, RZ, 0xfc, !PT ;  /* 0x0000004c100c7812 */ /* 0x000fe200078efcff */
[C---:B------:R-:W-:Y:S01]  /*1310*/  IMAD R31, R4.reuse, R10, R31 ;  /* 0x0000000a041f7224 */ /* 0x040fe200078e021f */
[C---:B------:R-:W-:Y:S01]  /*1320*/  ISETP.GT.U32.AND P6, PT, R4.reuse, R3, PT ;  /* 0x000000030400720c */ /* 0x040fe20003fc4070 */
[--C-:B------:R-:W-:Y:S01]  /*1330*/  @!P2 IMAD.IADD R19, R19, 0x1, -R4.reuse ;  /* 0x000000011313a824 */ /* 0x100fe200078e0a04 */
[----:B------:R-:W-:Y:S01]  /*1340*/  ISETP.GT.U32.AND P2, PT, R4, R9, PT ;  /* 0x000000090400720c */ /* 0x000fe20003f44070 */
[----:B------:R-:W-:Y:S01]  /*1350*/  @!P1 IMAD.IADD R21, R21, 0x1, -R4 ;  /* 0x0000000115159824 */ /* 0x000fe200078e0a04 */
[----:B------:R-:W-:Y:S01]  /*1360*/  IABS R33, R12 ;  /* 0x0000000c00217213 */ /* 0x000fe20000000000 */
[----:B------:R-:W-:Y:S01]  /*1370*/  @!P0 IMAD.MOV R17, RZ, RZ, -R17 ;  /* 0x000000ffff118224 */ /* 0x000fe200078e0a11 */
[----:B------:R-:W-:Y:S01]  /*1380*/  LOP3.LUT R10, R16, 0x48, RZ, 0xfc, !PT ;  /* 0x00000048100a7812 */ /* 0x000fe200078efcff */
[----:B------:R-:W-:Y:S01]  /*1390*/  @!P3 IMAD.MOV R21, RZ, RZ, -R21 ;  /* 0x000000ffff15b224 */ /* 0x000fe200078e0a15 */
[----:B------:R-:W-:Y:S01]  /*13a0*/  ISETP.GT.U32.AND P3, PT, R4, R31, PT ;  /* 0x0000001f0400720c */ /* 0x000fe20003f64070 */
[----:B------:R-:W-:Y:S01]  /*13b0*/  IMAD.HI.U32 R8, R2, R33, RZ ;  /* 0x0000002102087227 */ /* 0x000fe200078e00ff */
[----:B------:R-:W-:-:S02]  /*13c0*/  ISETP.GT.U32.AND P1, PT, R4, R25, PT ;  /* 0x000000190400720c */ /* 0x000fc40003f24070 */
[----:B------:R-:W-:Y:S01]  /*13d0*/  IABS R27, R10 ;  /* 0x0000000a001b7213 */ /* 0x000fe20000000000 */
[--C-:B------:R-:W-:Y:S01]  /*13e0*/  @!P6 IMAD.IADD R3, R3, 0x1, -R4.reuse ;  /* 0x000000010303e824 */ /* 0x100fe200078e0a04 */
[----:B------:R-:W-:Y:S01]  /*13f0*/  ISETP.GE.AND P0, PT, R14, RZ, PT ;  /* 0x000000ff0e00720c */ /* 0x000fe20003f06270 */
[----:B------:R-:W-:Y:S01]  /*1400*/  @!P2 IMAD.IADD R9, R9, 0x1, -R4 ;  /* 0x000000010909a824 */ /* 0x000fe200078e0a04 */
[----:B------:R-:W-:Y:S01]  /*1410*/  LOP3.LUT R14, R16, 0x44, RZ, 0xfc, !PT ;  /* 0x00000044100e7812 */ /* 0x000fe200078efcff */
[----:B------:R-:W-:Y:S01]  /*1420*/  IMAD.MOV R8, RZ, RZ, -R8 ;  /* 0x000000ffff087224 */ /* 0x000fe200078e0a08 */
[----:B------:R-:W-:Y:S01]  /*1430*/  ISETP.GE.AND P6, PT, R20, RZ, PT ;  /* 0x000000ff1400720c */ /* 0x000fe20003fc6270 */
[----:B------:R-:W-:Y:S01]  /*1440*/  IMAD.MOV.U32 R23, RZ, RZ, R3 ;  /* 0x000000ffff177224 */ /* 0x000fe200078e0003 */
[C---:B------:R-:W-:Y:S01]  /*1450*/  ISETP.GT.U32.AND P2, PT, R4.reuse, R9, PT ;  /* 0x000000090400720c */ /* 0x040fe20003f44070 */
[----:B------:R-:W-:Y:S01]  /*1460*/  IMAD R33, R4, R8, R33 ;  /* 0x0000000804217224 */ /* 0x000fe200078e0221 */
[----:B------:R-:W-:Y:S01]  /*1470*/  IABS R35, R14 ;  /* 0x0000000e00237213 */ /* 0x000fe20000000000 */
[----:B------:R-:W-:-:S02]  /*1480*/  @!P3 IMAD.IADD R31, R31, 0x1, -R4 ;  /* 0x000000011f1fb824 */ /* 0x000fc400078e0a04 */
[----:B------:R-:W-:Y:S01]  /*1490*/  @!P4 IMAD.MOV R23, RZ, RZ, -R23 ;  /* 0x000000ffff17c224 */ /* 0x000fe200078e0a17 */
[----:B------:R-:W-:Y:S01]  /*14a0*/  ISETP.GT.U32.AND P4, PT, R4, R33, PT ;  /* 0x000000210400720c */ /* 0x000fe20003f84070 */
[----:B------:R-:W-:Y:S01]  /*14b0*/  IMAD.HI.U32 R3, R2, R27, RZ ;  /* 0x0000001b02037227 */ /* 0x000fe200078e00ff */
[----:B------:R-:W-:-:S03]  /*14c0*/  ISETP.GT.U32.AND P3, PT, R4, R31, PT ;  /* 0x0000001f0400720c */ /* 0x000fc60003f64070 */
[----:B------:R-:W-:Y:S02]  /*14d0*/  IMAD.MOV R3, RZ, RZ, -R3 ;  /* 0x000000ffff037224 */ /* 0x000fe400078e0a03 */
[----:B------:R-:W-:-:S04]  /*14e0*/  IMAD.HI.U32 R8, R2, R35, RZ ;  /* 0x0000002302087227 */ /* 0x000fc800078e00ff */
[--C-:B------:R-:W-:Y:S02]  /*14f0*/  @!P1 IMAD.IADD R25, R25, 0x1, -R4.reuse ;  /* 0x0000000119199824 */ /* 0x100fe400078e0a04 */
[----:B------:R-:W-:Y:S01]  /*1500*/  @!P2 IMAD.IADD R9, R9, 0x1, -R4 ;  /* 0x000000010909a824 */ /* 0x000fe200078e0a04 */
[----:B------:R-:W-:Y:S01]  /*1510*/  ISETP.GE.AND P2, PT, R12, RZ, PT ;  /* 0x000000ff0c00720c */ /* 0x000fe20003f46270 */
[C---:B------:R-:W-:Y:S01]  /*1520*/  IMAD R3, R4.reuse, R3, R27 ;  /* 0x0000000304037224 */ /* 0x040fe200078e021b */
[----:B------:R-:W-:Y:S01]  /*1530*/  ISETP.GT.U32.AND P1, PT, R4, R25, PT ;  /* 0x000000190400720c */ /* 0x000fe20003f24070 */
[----:B------:R-:W-:Y:S01]  /*1540*/  IMAD.MOV R8, RZ, RZ, -R8 ;  /* 0x000000ffff087224 */ /* 0x000fe200078e0a08 */
[----:B------:R-:W-:Y:S01]  /*1550*/  LOP3.LUT R12, R16, 0x40, RZ, 0xfc, !PT ;  /* 0x00000040100c7812 */ /* 0x000fe200078efcff */
[----:B------:R-:W-:Y:S02]  /*1560*/  IMAD.MOV.U32 R27, RZ, RZ, R9 ;  /* 0x000000ffff1b7224 */ /* 0x000fe400078e0009 */
[--C-:B------:R-:W-:Y:S01]  /*1570*/  @!P3 IMAD.IADD R31, R31, 0x1, -R4.reuse ;  /* 0x000000011f1fb824 */ /* 0x100fe200078e0a04 */
[C---:B------:R-:W-:Y:S01]  /*1580*/  ISETP.GT.U32.AND P3, PT, R4.reuse, R3, PT ;  /* 0x000000030400720c */ /* 0x040fe20003f64070 */
[--C-:B------:R-:W-:Y:S01]  /*1590*/  @!P4 IMAD.IADD R33, R33, 0x1, -R4.reuse ;  /* 0x000000012121c824 */ /* 0x100fe200078e0a04 */
[----:B------:R-:W-:Y:S01]  /*15a0*/  IABS R37, R12 ;  /* 0x0000000c00257213 */ /* 0x000fe20000000000 */
[----:B------:R-:W-:Y:S01]  /*15b0*/  IMAD R9, R4, R8, R35 ;  /* 0x0000000804097224 */ /* 0x000fe200078e0223 */
[----:B------:R-:W-:Y:S01]  /*15c0*/  ISETP.GE.AND P4, PT, R14, RZ, PT ;  /* 0x000000ff0e00720c */ /* 0x000fe20003f86270 */
[----:B------:R-:W-:Y:S01]  /*15d0*/  @!P0 IMAD.MOV R27, RZ, RZ, -R27 ;  /* 0x000000ffff1b8224 */ /* 0x000fe200078e0a1b */
[C---:B------:R-:W-:Y:S01]  /*15e0*/  ISETP.GT.U32.AND P0, PT, R4.reuse, R33, PT ;  /* 0x000000210400720c */ /* 0x040fe20003f04070 */
[----:B------:R-:W-:Y:S01]  /*15f0*/  @!P6 IMAD.MOV R31, RZ, RZ, -R31 ;  /* 0x000000ffff1fe224 */ /* 0x000fe200078e0a1f */
[----:B------:R-:W-:Y:S01]  /*1600*/  ISETP.GT.U32.AND P6, PT, R4, R9, PT ;  /* 0x000000090400720c */ /* 0x000fe20003fc4070 */
[----:B------:R-:W-:Y:S01]  /*1610*/  @!P5 IMAD.MOV R19, RZ, RZ, -R19 ;  /* 0x000000ffff13d224 */ /* 0x000fe200078e0a13 */
[----:B------:R-:W-:Y:S01]  /*1620*/  ISETP.GE.AND P5, PT, R18, RZ, PT ;  /* 0x000000ff1200720c */ /* 0x000fe20003fa6270 */
[--C-:B------:R-:W-:Y:S01]  /*1630*/  @!P1 IMAD.IADD R25, R25, 0x1, -R4.reuse ;  /* 0x0000000119199824 */ /* 0x100fe200078e0a04 */
[----:B------:R-:W-:Y:S01]  /*1640*/  ISETP.GE.AND P1, PT, R10, RZ, PT ;  /* 0x000000ff0a00720c */ /* 0x000fe20003f26270 */
[----:B------:R-:W-:Y:S01]  /*1650*/  @!P3 IMAD.IADD R3, R3, 0x1, -R4 ;  /* 0x000000010303b824 */ /* 0x000fe200078e0a04 */
[----:B------:R-:W-:Y:S01]  /*1660*/  LOP3.LUT R10, R16, 0x38, RZ, 0xfc, !PT ;  /* 0x00000038100a7812 */ /* 0x000fe200078efcff */
[----:B------:R-:W-:Y:S01]  /*1670*/  IMAD.HI.U32 R8, R2, R37, RZ ;  /* 0x0000002502087227 */ /* 0x000fe200078e00ff */
[----:B------:R-:W-:-:S02]  /*1680*/  LOP3.LUT R14, R16, 0x30, RZ, 0xfc, !PT ;  /* 0x00000030100e7812 */ /* 0x000fc400078efcff */
[----:B------:R-:W-:Y:S01]  /*1690*/  ISETP.GT.U32.AND P3, PT, R4, R3, PT ;  /* 0x000000030400720c */ /* 0x000fe20003f64070 */
[----:B------:R-:W-:Y:S01]  /*16a0*/  @!P0 IMAD.IADD R33, R33, 0x1, -R4 ;  /* 0x0000000121218824 */ /* 0x000fe200078e0a04 */
[----:B------:R-:W-:Y:S01]  /*16b0*/  ISETP.GE.AND P0, PT, R10, RZ, PT ;  /* 0x000000ff0a00720c */ /* 0x000fe20003f06270 */
[----:B------:R-:W-:Y:S01]  /*16c0*/  IMAD.MOV.U32 R29, RZ, RZ, R25 ;  /* 0x000000ffff1d7224 */ /* 0x000fe200078e0019 */
[----:B------:R-:W-:Y:S01]  /*16d0*/  IABS R10, R10 ;  /* 0x0000000a000a7213 */ /* 0x000fe20000000000 */
[----:B------:R-:W-:Y:S01]  /*16e0*/  IMAD.MOV R8, RZ, RZ, -R8 ;  /* 0x000000ffff087224 */ /* 0x000fe200078e0a08 */
[----:B------:R-:W-:Y:S01]  /*16f0*/  IABS R39, R14 ;  /* 0x0000000e00277213 */ /* 0x000fe20000000000 */
[----:B------:R-:W-:Y:S01]  /*1700*/  @!P6 IMAD.IADD R9, R9, 0x1, -R4 ;  /* 0x000000010909e824 */ /* 0x000fe200078e0a04 */
[----:B------:R-:W-:Y:S01]  /*1710*/  LOP3.LUT R18, R16, 0x24, RZ, 0xfc, !PT ;  /* 0x0000002410127812 */ /* 0x000fe200078efcff */
[----:B------:R-:W-:Y:S01]  /*1720*/  @!P5 IMAD.MOV R29, RZ, RZ, -R29 ;  /* 0x000000ffff1dd224 */ /* 0x000fe200078e0a1d */
[----:B------:R-:W-:Y:S01]  /*1730*/  ISETP.GE.AND P5, PT, R12, RZ, PT ;  /* 0x000000ff0c00720c */ /* 0x000fe20003fa6270 */
[----:B------:R-:W-:Y:S01]  /*1740*/  IMAD R25, R4, R8, R37 ;  /* 0x0000000804197224 */ /* 0x000fe200078e0225 */
[----:B------:R-:W-:Y:S01]  /*1750*/  LOP3.LUT R12, R16, 0x34, RZ, 0xfc, !PT ;  /* 0x00000034100c7812 */ /* 0x000fe200078efcff */
[----:B------:R-:W-:Y:S01]  /*1760*/  IMAD.MOV.U32 R37, RZ, RZ, R10 ;  /* 0x000000ffff257224 */ /* 0x000fe200078e000a */
[----:B------:R-:W-:Y:S01]  /*1770*/  ISETP.GT.U32.AND P6, PT, R4, R9, PT ;  /* 0x000000090400720c */ /* 0x000fe20003fc4070 */
[----:B------:R-:W-:Y:S01]  /*1780*/  @!P3 IMAD.IADD R3, R3, 0x1, -R4 ;  /* 0x000000010303b824 */ /* 0x000fe200078e0a04 */
[----:B------:R-:W-:Y:S01]  /*1790*/  IABS R41, R12 ;  /* 0x0000000c00297213 */ /* 0x000fe20000000000 */
[----:B------:R-:W-:Y:S01]  /*17a0*/  IMAD.HI.U32 R8, R2, R37, RZ ;  /* 0x0000002502087227 */ /* 0x000fe200078e00ff */
[----:B------:R-:W-:-:S02]  /*17b0*/  ISETP.GT.U32.AND P3, PT, R4, R25, PT ;  /* 0x000000190400720c */ /* 0x000fc40003f64070 */
[----:B------:R-:W-:Y:S01]  /*17c0*/  IABS R55, R18 ;  /* 0x0000001200377213 */ /* 0x000fe20000000000 */
[----:B------:R-:W-:Y:S02]  /*17d0*/  IMAD.MOV R10, RZ, RZ, -R8 ;  /* 0x000000ffff0a7224 */ /* 0x000fe400078e0a08 */
[----:B------:R-:W-:-:S04]  /*17e0*/  IMAD.HI.U32 R8, R2, R41, RZ ;  /* 0x0000002902087227 */ /* 0x000fc800078e00ff */
[----:B------:R-:W-:Y:S02]  /*17f0*/  IMAD.MOV.U32 R35, RZ, RZ, R3 ;  /* 0x000000ffff237224 */ /* 0x000fe400078e0003 */
[C---:B------:R-:W-:Y:S02]  /*1800*/  IMAD R3, R4.reuse, R10, R37 ;  /* 0x0000000a04037224 */ /* 0x040fe400078e0225 */
[----:B------:R-:W-:Y:S02]  /*1810*/  IMAD.MOV R10, RZ, RZ, -R8 ;  /* 0x000000ffff0a7224 */ /* 0x000fe400078e0a08 */
[----:B------:R-:W-:Y:S01]  /*1820*/  @!P6 IMAD.IADD R9, R9, 0x1, -R4 ;  /* 0x000000010909e824 */ /* 0x000fe200078e0a04 */
[C---:B------:R-:W-:Y:S01]  /*1830*/  ISETP.GT.U32.AND P6, PT, R4.reuse, R3, PT ;  /* 0x000000030400720c */ /* 0x040fe20003fc4070 */
[----:B------:R-:W-:Y:S02]  /*1840*/  IMAD R41, R4, R10, R41 ;  /* 0x0000000a04297224 */ /* 0x000fe400078e0229 */
[----:B------:R-:W-:-:S02]  /*1850*/  IMAD.MOV.U32 R37, RZ, RZ, R9 ;  /* 0x000000ffff257224 */ /* 0x000fc400078e0009 */
[----:B------:R-:W-:Y:S02]  /*1860*/  @!P3 IMAD.IADD R25, R25, 0x1, -R4 ;  /* 0x000000011919b824 */ /* 0x000fe400078e0a04 */
[----:B------:R-:W-:Y:S01]  /*1870*/  @!P4 IMAD.MOV R37, RZ, RZ, -R37 ;  /* 0x000000ffff25c224 */ /* 0x000fe200078e0a25 */
[----:B------:R-:W-:Y:S01]  /*1880*/  ISETP.GT.U32.AND P4, PT, R4, R41, PT ;  /* 0x000000290400720c */ /* 0x000fe20003f84070 */
[----:B------:R-:W-:Y:S01]  /*1890*/  IMAD.HI.U32 R8, R2, R39, RZ ;  /* 0x0000002702087227 */ /* 0x000fe200078e00ff */
[----:B------:R-:W-:-:S03]  /*18a0*/  ISETP.GT.U32.AND P3, PT, R4, R25, PT ;  /* 0x000000190400720c */ /* 0x000fc60003f64070 */
[----:B------:R-:W-:Y:S02]  /*18b0*/  IMAD.MOV R8, RZ, RZ, -R8 ;  /* 0x000000ffff087224 */ /* 0x000fe400078e0a08 */
[----:B------:R-:W-:Y:S01]  /*18c0*/  @!P1 IMAD.MOV R35, RZ, RZ, -R35 ;  /* 0x000000ffff239224 */ /* 0x000fe200078e0a23 */
[----:B------:R-:W-:Y:S01]  /*18d0*/  ISETP.GE.AND P1, PT, R14, RZ, PT ;  /* 0x000000ff0e00720c */ /* 0x000fe20003f26270 */
[----:B------:R-:W-:Y:S01]  /*18e0*/  IMAD R9, R4, R8, R39 ;  /* 0x0000000804097224 */ /* 0x000fe200078e0227 */
[----:B------:R-:W-:Y:S01]  /*18f0*/  LOP3.LUT R14, R16, 0x28, RZ, 0xfc, !PT ;  /* 0x00000028100e7812 */ /* 0x000fe200078efcff */
[----:B------:R-:W-:Y:S01]  /*1900*/  @!P2 IMAD.MOV R33, RZ, RZ, -R33 ;  /* 0x000000ffff21a224 */ /* 0x000fe200078e0a21 */
[----:B------:R-:W-:Y:S01]  /*1910*/  ISETP.GE.AND P2, PT, R12, RZ, PT ;  /* 0x000000ff0c00720c */ /* 0x000fe20003f46270 */
[--C-:B------:R-:W-:Y:S01]  /*1920*/  @!P4 IMAD.IADD R41, R41, 0x1, -R4.reuse ;  /* 0x000000012929c824 */ /* 0x100fe200078e0a04 */
[----:B------:R-:W-:Y:S01]  /*1930*/  IABS R53, R14 ;  /* 0x0000000e00357213 */ /* 0x000fe20000000000 */
[--C-:B------:R-:W-:Y:S01]  /*1940*/  @!P3 IMAD.IADD R25, R25, 0x1, -R4.reuse ;  /* 0x000000011919b824 */ /* 0x100fe200078e0a04 */
[C---:B------:R-:W-:Y:S01]  /*1950*/  ISETP.GT.U32.AND P3, PT, R4.reuse, R9, PT ;  /* 0x000000090400720c */ /* 0x040fe20003f64070 */
[----:B------:R-:W-:Y:S01]  /*1960*/  @!P6 IMAD.IADD R3, R3, 0x1, -R4 ;  /* 0x000000010303e824 */ /* 0x000fe200078e0a04 */
[----:B------:R-:W-:Y:S01]  /*1970*/  ISETP.GT.U32.AND P4, PT, R4, R41, PT ;  /* 0x000000290400720c */ /* 0x000fe20003f84070 */
[----:B------:R-:W-:Y:S01]  /*1980*/  IMAD.HI.U32 R10, R2, R53, RZ ;  /* 0x00000035020a7227 */ /* 0x000fe200078e00ff */
[----:B------:R-:W-:-:S02]  /*1990*/  LOP3.LUT R12, R16, 0x2c, RZ, 0xfc, !PT ;  /* 0x0000002c100c7812 */ /* 0x000fc400078efcff */
[C---:B------:R-:W-:Y:S01]  /*19a0*/  ISETP.GT.U32.AND P6, PT, R4.reuse, R3, PT ;  /* 0x000000030400720c */ /* 0x040fe20003fc4070 */
[----:B------:R-:W-:Y:S01]  /*19b0*/  IMAD.MOV R10, RZ, RZ, -R10 ;  /* 0x000000ffff0a7224 */ /* 0x000fe200078e0a0a */
[----:B------:R-:W-:Y:S01]  /*19c0*/  IABS R43, R12 ;  /* 0x0000000c002b7213 */ /* 0x000fe20000000000 */
[----:B------:R-:W-:Y:S02]  /*19d0*/  IMAD.MOV.U32 R39, RZ, RZ, R25 ;  /* 0x000000ffff277224 */ /* 0x000fe400078e0019 */
[----:B------:R-:W-:Y:S01]  /*19e0*/  IMAD R53, R4, R10, R53 ;  /* 0x0000000a04357224 */ /* 0x000fe200078e0235 */
[----:B------:R-:W-:Y:S01]  /*19f0*/  LEA.HI R10, R7, R0, RZ, 0x1b ;  /* 0x00000000070a7211 */ /* 0x000fe200078fd8ff */
[--C-:B------:R-:W-:Y:S02]  /*1a00*/  @!P3 IMAD.IADD R9, R9, 0x1, -R4.reuse ;  /* 0x000000010909b824 */ /* 0x100fe400078e0a04 */
[----:B------:R-:W-:Y:S02]  /*1a10*/  @!P4 IMAD.IADD R41, R41, 0x1, -R4 ;  /* 0x000000012929c824 */ /* 0x000fe400078e0a04 */
[----:B------:R-:W-:Y:S01]  /*1a20*/  IMAD.HI.U32 R8, R2, R43, RZ ;  /* 0x0000002b02087227 */ /* 0x000fe200078e00ff */
[----:B------:R-:W-:-:S03]  /*1a30*/  ISETP.GT.U32.AND P3, PT, R4, R9, PT ;  /* 0x000000090400720c */ /* 0x000fc60003f64070 */
[----:B------:R-:W-:Y:S02]  /*1a40*/  IMAD.MOV.U32 R45, RZ, RZ, R41 ;  /* 0x000000ffff2d7224 */ /* 0x000fe400078e0029 */
[----:B------:R-:W-:Y:S02]  /*1a50*/  IMAD.MOV R8, RZ, RZ, -R8 ;  /* 0x000000ffff087224 */ /* 0x000fe400078e0a08 */
[----:B------:R-:W-:Y:S01]  /*1a60*/  @!P2 IMAD.MOV R45, RZ, RZ, -R45 ;  /* 0x000000ffff2da224 */ /* 0x000fe200078e0a2d */
[C---:B------:R-:W-:Y:S01]  /*1a70*/  ISETP.GT.U32.AND P2, PT, R4.reuse, R53, PT ;  /* 0x000000350400720c */ /* 0x040fe20003f44070 */
[----:B------:R-:W-:Y:S02]  /*1a80*/  IMAD R25, R4, R8, R43 ;  /* 0x0000000804197224 */ /* 0x000fe400078e022b */
[----:B------:R-:W-:Y:S01]  /*1a90*/  @!P6 IMAD.IADD R3, R3, 0x1, -R4 ;  /* 0x000000010303e824 */ /* 0x000fe200078e0a04 */
[----:B------:R-:W-:Y:S01]  /*1aa0*/  ISETP.GE.AND P6, PT, R14, RZ, PT ;  /* 0x000000ff0e00720c */ /* 0x000fe20003fc6270 */
[----:B------:R-:W-:Y:S01]  /*1ab0*/  IMAD.HI.U32 R8, R2, R55, RZ ;  /* 0x0000003702087227 */ /* 0x000fe200078e00ff */
[----:B------:R-:W-:-:S02]  /*1ac0*/  ISETP.GT.U32.AND P4, PT, R4, R25, PT ;  /* 0x000000190400720c */ /* 0x000fc40003f84070 */
[C---:B------:R-:W-:Y:S01]  /*1ad0*/  LOP3.LUT R14, R16.reuse, 0x14, RZ, 0xfc, !PT ;  /* 0x00000014100e7812 */ /* 0x040fe200078efcff */
[----:B------:R-:W-:Y:S01]  /*1ae0*/  IMAD.MOV.U32 R43, RZ, RZ, R3 ;  /* 0x000000ffff2b7224 */ /* 0x000fe200078e0003 */
[----:B------:R-:W-:Y:S01]  /*1af0*/  LOP3.LUT R3, R16, 0x20, RZ, 0xfc, !PT ;  /* 0x0000002010037812 */ /* 0x000fe200078efcff */
[----:B------:R-:W-:Y:S01]  /*1b00*/  @!P5 IMAD.MOV R39, RZ, RZ, -R39 ;  /* 0x000000ffff27d224 */ /* 0x000fe200078e0a27 */
[----:B------:R-:W-:Y:S01]  /*1b10*/  ISETP.GE.AND P5, PT, R12, RZ, PT ;  /* 0x000000ff0c00720c */ /* 0x000fe20003fa6270 */
[----:B------:R-:W-:Y:S01]  /*1b20*/  IMAD.MOV R8, RZ, RZ, -R8 ;  /* 0x000000ffff087224 */ /* 0x000fe200078e0a08 */
[----:B------:R-:W-:Y:S01]  /*1b30*/  LOP3.LUT R12, R16, 0x18, RZ, 0xfc, !PT ;  /* 0x00000018100c7812 */ /* 0x000fe200078efcff */
[--C-:B------:R-:W-:Y:S01]  /*1b40*/  @!P3 IMAD.IADD R9, R9, 0x1, -R4.reuse ;  /* 0x000000010909b824 */ /* 0x100fe200078e0a04 */
[----:B------:R-:W-:Y:S01]  /*1b50*/  IABS R57, R3 ;  /* 0x0000000300397213 */ /* 0x000fe20000000000 */
[----:B------:R-:W-:Y:S01]  /*1b60*/  @!P2 IMAD.IADD R53, R53, 0x1, -R4 ;  /* 0x000000013535a824 */ /* 0x000fe200078e0a04 */
[----:B------:R-:W-:Y:S01]  /*1b70*/  ISETP.GE.AND P3, PT, R3, RZ, PT ;  /* 0x000000ff0300720c */ /* 0x000fe20003f66270 */
[C---:B------:R-:W-:Y:S01]  /*1b80*/  IMAD R55, R4.reuse, R8, R55 ;  /* 0x0000000804377224 */ /* 0x040fe200078e0237 */
[----:B------:R-:W-:Y:S01]  /*1b90*/  IABS R61, R12 ;  /* 0x0000000c003d7213 */ /* 0x000fe20000000000 */
[----:B------:R-:W-:Y:S01]  /*1ba0*/  IMAD.MOV.U32 R47, RZ, RZ, R9 ;  /* 0x000000ffff2f7224 */ /* 0x000fe200078e0009 */
[----:B------:R-:W-:Y:S01]  /*1bb0*/  ISETP.GT.U32.AND P2, PT, R4, R53, PT ;  /* 0x000000350400720c */ /* 0x000fe20003f44070 */
[----:B------:R-:W-:Y:S01]  /*1bc0*/  IMAD.HI.U32 R3, R2, R57, RZ ;  /* 0x0000003902037227 */ /* 0x000fe200078e00ff */
[----:B------:R-:W-:-:S03]  /*1bd0*/  IABS R63, R14 ;  /* 0x0000000e003f7213 */ /* 0x000fc60000000000 */
[----:B------:R-:W-:Y:S01]  /*1be0*/  @!P1 IMAD.MOV R47, RZ, RZ, -R47 ;  /* 0x000000ffff2f9224 */ /* 0x000fe200078e0a2f */
[----:B------:R-:W-:Y:S01]  /*1bf0*/  ISETP.GT.U32.AND P1, PT, R4, R55, PT ;  /* 0x000000370400720c */ /* 0x000fe20003f24070 */
[----:B------:R-:W-:Y:S02]  /*1c00*/  @!P4 IMAD.IADD R25, R25, 0x1, -R4 ;  /* 0x000000011919c824 */ /* 0x000fe400078e0a04 */
[----:B------:R-:W-:-:S03]  /*1c10*/  IMAD.HI.U32 R8, R2, R61, RZ ;  /* 0x0000003d02087227 */ /* 0x000fc600078e00ff */
[C---:B------:R-:W-:Y:S01]  /*1c20*/  ISETP.GT.U32.AND P4, PT, R4.reuse, R25, PT ;  /* 0x000000190400720c */ /* 0x040fe20003f84070 */
[----:B------:R-:W-:Y:S02]  /*1c30*/  IMAD.MOV R3, RZ, RZ, -R3 ;  /* 0x000000ffff037224 */ /* 0x000fe400078e0a03 */
[----:B------:R-:W-:Y:S02]  /*1c40*/  IMAD.MOV R8, RZ, RZ, -R8 ;  /* 0x000000ffff087224 */ /* 0x000fe400078e0a08 */
[C---:B------:R-:W-:Y:S02]  /*1c50*/  IMAD R57, R4.reuse, R3, R57 ;  /* 0x0000000304397224 */ /* 0x040fe400078e0239 */
[C---:B------:R-:W-:Y:S02]  /*1c60*/  IMAD R61, R4.reuse, R8, R61 ;  /* 0x00000008043d7224 */ /* 0x040fe400078e023d */
[--C-:B------:R-:W-:Y:S01]  /*1c70*/  @!P2 IMAD.IADD R53, R53, 0x1, -R4.reuse ;  /* 0x000000013535a824 */ /* 0x100fe200078e0a04 */
[C---:B------:R-:W-:Y:S01]  /*1c80*/  ISETP.GT.U32.AND P2, PT, R4.reuse, R57, PT ;  /* 0x000000390400720c */ /* 0x040fe20003f44070 */
[----:B------:R-:W-:Y:S01]  /*1c90*/  @!P1 IMAD.IADD R55, R55, 0x1, -R4 ;  /* 0x0000000137379824 */ /* 0x000fe200078e0a04 */
[----:B------:R-:W-:Y:S01]  /*1ca0*/  ISETP.GT.U32.AND P1, PT, R4, R61, PT ;  /* 0x0000003d0400720c */ /* 0x000fe20003f24070 */
[----:B------:R-:W-:-:S04]  /*1cb0*/  IMAD.HI.U32 R9, R2, R63, RZ ;  /* 0x0000003f02097227 */ /* 0x000fc800078e00ff */
[----:B------:R-:W-:Y:S02]  /*1cc0*/  IMAD.MOV R9, RZ, RZ, -R9 ;  /* 0x000000ffff097224 */ /* 0x000fe400078e0a09 */
[--C-:B------:R-:W-:Y:S01]  /*1cd0*/  @!P4 IMAD.IADD R25, R25, 0x1, -R4.reuse ;  /* 0x000000011919c824 */ /* 0x100fe200078e0a04 */
[----:B------:R-:W-:Y:S01]  /*1ce0*/  ISETP.GE.AND P4, PT, R12, RZ, PT ;  /* 0x000000ff0c00720c */ /* 0x000fe20003f86270 */
[----:B------:R-:W-:Y:S01]  /*1cf0*/  IMAD R63, R4, R9, R63 ;  /* 0x00000009043f7224 */ /* 0x000fe200078e023f */
[----:B------:R-:W-:Y:S01]  /*1d00*/  LOP3.LUT R12, R16, 0x10, RZ, 0xfc, !PT ;  /* 0x00000010100c7812 */ /* 0x000fe200078efcff */
[--C-:B------:R-:W-:Y:S01]  /*1d10*/  @!P2 IMAD.IADD R57, R57, 0x1, -R4.reuse ;  /* 0x000000013939a824 */ /* 0x100fe200078e0a04 */
[C---:B------:R-:W-:Y:S01]  /*1d20*/  ISETP.GT.U32.AND P2, PT, R4.reuse, R55, PT ;  /* 0x000000370400720c */ /* 0x040fe20003f44070 */
[----:B------:R-:W-:Y:S01]  /*1d30*/  @!P6 IMAD.MOV R53, RZ, RZ, -R53 ;  /* 0x000000ffff35e224 */ /* 0x000fe200078e0a35 */
[----:B------:R-:W-:Y:S01]  /*1d40*/  IABS R65, R12 ;  /* 0x0000000c00417213 */ /* 0x000fe20000000000 */
[----:B------:R-:W-:Y:S01]  /*1d50*/  @!P1 IMAD.IADD R61, R61, 0x1, -R4 ;  /* 0x000000013d3d9824 */ /* 0x000fe200078e0a04 */
[----:B------:R-:W-:Y:S01]  /*1d60*/  ISETP.GT.U32.AND P6, PT, R4, R63, PT ;  /* 0x0000003f0400720c */ /* 0x000fe20003fc4070 */
[----:B------:R-:W-:Y:S01]  /*1d70*/  IMAD.HI.U32 R8, R2, R67, RZ ;  /* 0x0000004302087227 */ /* 0x000fe200078e00ff */
[----:B------:R-:W-:-:S03]  /*1d80*/  ISETP.GT.U32.AND P1, PT, R4, R57, PT ;  /* 0x000000390400720c */ /* 0x000fc60003f24070 */
[----:B------:R-:W-:-:S04]  /*1d90*/  IMAD.HI.U32 R3, R2, R65, RZ ;  /* 0x0000004102037227 */ /* 0x000fc800078e00ff */
[----:B------:R-:W-:Y:S02]  /*1da0*/  IMAD.MOV R3, RZ, RZ, -R3 ;  /* 0x000000ffff037224 */ /* 0x000fe400078e0a03 */
[----:B------:R-:W-:Y:S01]  /*1db0*/  @!P0 IMAD.MOV R43, RZ, RZ, -R43 ;  /* 0x000000ffff2b8224 */ /* 0x000fe200078e0a2b */
[----:B------:R-:W-:Y:S01]  /*1dc0*/  ISETP.GE.AND P0, PT, R18, RZ, PT ;  /* 0x000000ff1200720c */ /* 0x000fe20003f06270 */
[C---:B------:R-:W-:Y:S02]  /*1dd0*/  IMAD R65, R4.reuse, R3, R65 ;  /* 0x0000000304417224 */ /* 0x040fe400078e0241 */
[--C-:B------:R-:W-:Y:S02]  /*1de0*/  @!P6 IMAD.IADD R63, R63, 0x1, -R4.reuse ;  /* 0x000000013f3fe824 */ /* 0x100fe400078e0a04 */
[----:B------:R-:W-:Y:S01]  /*1df0*/  @!P1 IMAD.IADD R57, R57, 0x1, -R4 ;  /* 0x0000000139399824 */ /* 0x000fe200078e0a04 */
[----:B------:R-:W-:Y:S01]  /*1e00*/  ISETP.GT.U32.AND P1, PT, R4, R65, PT ;  /* 0x000000410400720c */ /* 0x000fe20003f24070 */
[----:B------:R-:W-:Y:S01]  /*1e10*/  VIADD R18, R10, 0x7c ;  /* 0x0000007c0a127836 */ /* 0x000fe20000000000 */
[----:B------:R-:W-:Y:S01]  /*1e20*/  ISETP.GT.U32.AND P6, PT, R4, R63, PT ;  /* 0x0000003f0400720c */ /* 0x000fe20003fc4070 */
[----:B------:R-:W-:-:S02]  /*1e30*/  IMAD.MOV R8, RZ, RZ, -R8 ;  /* 0x000000ffff087224 */ /* 0x000fc400078e0a08 */
[----:B------:R-:W-:Y:S01]  /*1e40*/  IMAD.HI.U32 R9, R2, R69, RZ ;  /* 0x0000004502097227 */ /* 0x000fe200078e00ff */
[----:B------:R-:W-:-:S03]  /*1e50*/  IABS R41, R18 ;  /* 0x0000001200297213 */ /* 0x000fc60000000000 */
[----:B------:R-:W-:Y:S02]  /*1e60*/  IMAD R67, R4, R8, R67 ;  /* 0x0000000804437224 */ /* 0x000fe400078e0243 */
[----:B------:R-:W-:-:S04]  /*1e70*/  IMAD.HI.U32 R3, R2, R41, RZ ;  /* 0x0000002902037227 */ /* 0x000fc800078e00ff */
[--C-:B------:R-:W-:Y:S02]  /*1e80*/  @!P1 IMAD.IADD R65, R65, 0x1, -R4.reuse ;  /* 0x0000000141419824 */ /* 0x100fe400078e0a04 */
[----:B------:R-:W-:Y:S01]  /*1e90*/  @!P6 IMAD.IADD R63, R63, 0x1, -R4 ;  /* 0x000000013f3fe824 */ /* 0x000fe200078e0a04 */
[C---:B------:R-:W-:Y:S01]  /*1ea0*/  ISETP.GT.U32.AND P6, PT, R4.reuse, R67, PT ;  /* 0x000000430400720c */ /* 0x040fe20003fc4070 */
[----:B------:R-:W-:Y:S01]  /*1eb0*/  IMAD.MOV R9, RZ, RZ, -R9 ;  /* 0x000000ffff097224 */ /* 0x000fe200078e0a09 */
[C---:B------:R-:W-:Y:S01]  /*1ec0*/  ISETP.GT.U32.AND P1, PT, R4.reuse, R65, PT ;  /* 0x000000410400720c */ /* 0x040fe20003f24070 */
[----:B------:R-:W-:Y:S02]  /*1ed0*/  IMAD.MOV R3, RZ, RZ, -R3 ;  /* 0x000000ffff037224 */ /* 0x000fe400078e0a03 */
[C---:B------:R-:W-:Y:S02]  /*1ee0*/  IMAD R69, R4.reuse, R9, R69 ;  /* 0x0000000904457224 */ /* 0x040fe400078e0245 */
[----:B------:R-:W-:-:S02]  /*1ef0*/  IMAD R9, R4, R3, R41 ;  /* 0x0000000304097224 */ /* 0x000fc400078e0229 */
[----:B------:R-:W-:Y:S02]  /*1f00*/  IMAD.MOV.U32 R51, RZ, RZ, R25 ;  /* 0x000000ffff337224 */ /* 0x000fe400078e0019 */
[----:B------:R-:W-:Y:S02]  /*1f10*/  VIADD R20, R10, 0x5c ;  /* 0x0000005c0a147836 */ /* 0x000fe40000000000 */
[--C-:B------:R-:W-:Y:S01]  /*1f20*/  @!P6 IMAD.IADD R67, R67, 0x1, -R4.reuse ;  /* 0x000000014343e824 */ /* 0x100fe200078e0a04 */
[C---:B------:R-:W-:Y:S01]  /*1f30*/  ISETP.GT.U32.AND P6, PT, R4.reuse, R9, PT ;  /* 0x000000090400720c */ /* 0x040fe20003fc4070 */
[----:B------:R-:W-:Y:S01]  /*1f40*/  @!P5 IMAD.MOV R51, RZ, RZ, -R51 ;  /* 0x000000ffff33d224 */ /* 0x000fe200078e0a33 */
[C---:B------:R-:W-:Y:S01]  /*1f50*/  ISETP.GT.U32.AND P5, PT, R4.reuse, R61, PT ;  /* 0x0000003d0400720c */ /* 0x040fe20003fa4070 */
[----:B------:R-:W-:Y:S01]  /*1f60*/  @!P1 IMAD.IADD R65, R65, 0x1, -R4 ;  /* 0x0000000141419824 */ /* 0x000fe200078e0a04 */
[----:B------:R-:W-:Y:S01]  /*1f70*/  ISETP.GT.U32.AND P1, PT, R4, R69, PT ;  /* 0x000000450400720c */ /* 0x000fe20003f24070 */
[C---:B------:R-:W-:Y:S01]  /*1f80*/  VIADD R22, R10.reuse, 0x3c ;  /* 0x0000003c0a167836 */ /* 0x040fe20000000000 */
[----:B------:R-:W-:Y:S01]  /*1f90*/  IABS R25, R20 ;  /* 0x0000001400197213 */ /* 0x000fe20000000000 */
[----:B------:R-:W-:-:S02]  /*1fa0*/  VIADD R10, R10, 0x1c ;  /* 0x0000001c0a0a7836 */ /* 0x000fc40000000000 */
[--C-:B------:R-:W-:Y:S01]  /*1fb0*/  @!P2 IMAD.IADD R55, R55, 0x1, -R4.reuse ;  /* 0x000000013737a824 */ /* 0x100fe200078e0a04 */
[----:B------:R-:W-:Y:S01]  /*1fc0*/  IABS R41, R22 ;  /* 0x0000001600297213 */ /* 0x000fe20000000000 */
[----:B------:R-:W-:Y:S01]  /*1fd0*/  IMAD.HI.U32 R3, R2, R25, RZ ;  /* 0x0000001902037227 */ /* 0x000fe200078e00ff */
[----:B------:R-:W-:Y:S02]  /*1fe0*/  IABS R59, R10 ;  /* 0x0000000a003b7213 */ /* 0x000fe40000000000 */
[----:B------:R-:W-:Y:S01]  /*1ff0*/  ISETP.GE.AND P2, PT, R14, RZ, PT ;  /* 0x000000ff0e00720c */ /* 0x000fe20003f46270 */
[--C-:B------:R-:W-:Y:S02]  /*2000*/  @!P6 IMAD.IADD R9, R9, 0x1, -R4.reuse ;  /* 0x000000010909e824 */ /* 0x100fe400078e0a04 */
[----:B------:R-:W-:Y:S01]  /*2010*/  @!P0 IMAD.MOV R55, RZ, RZ, -R55 ;  /* 0x000000ffff378224 */ /* 0x000fe200078e0a37 */
[----:B------:R-:W-:Y:S01]  /*2020*/  ISETP.GT.U32.AND P0, PT, R4, R67, PT ;  /* 0x000000430400720c */ /* 0x000fe20003f04070 */
[----:B------:R-:W-:Y:S01]  /*2030*/  @!P5 IMAD.IADD R61, R61, 0x1, -R4 ;  /* 0x000000013d3dd824 */ /* 0x000fe200078e0a04 */
[----:B------:R-:W-:Y:S01]  /*2040*/  ISETP.GE.AND P5, PT, R12, RZ, PT ;  /* 0x000000ff0c00720c */ /* 0x000fe20003fa6270 */
[----:B------:R-:W-:Y:S01]  /*2050*/  IMAD.HI.U32 R8, R2, R41, RZ ;  /* 0x0000002902087227 */ /* 0x000fe200078e00ff */
[----:B------:R-:W-:-:S03]  /*2060*/  ISETP.GT.U32.AND P6, PT, R4, R9, PT ;  /* 0x000000090400720c */ /* 0x000fc60003fc4070 */
[----:B------:R-:W-:Y:S02]  /*2070*/  @!P1 IMAD.IADD R69, R69, 0x1, -R4 ;  /* 0x0000000145459824 */ /* 0x000fe400078e0a04 */
[----:B------:R-:W-:-:S04]  /*2080*/  IMAD.HI.U32 R14, R2, R73, RZ ;  /* 0x00000049020e7227 */ /* 0x000fc800078e00ff */
[----:B------:R-:W-:Y:S02]  /*2090*/  IMAD.MOV R3, RZ, RZ, -R3 ;  /* 0x000000ffff037224 */ /* 0x000fe400078e0a03 */
[----:B------:R-:W-:-:S04]  /*20a0*/  IMAD.HI.U32 R12, R2, R59, RZ ;  /* 0x0000003b020c7227 */ /* 0x000fc800078e00ff */
[----:B------:R-:W-:Y:S02]  /*20b0*/  IMAD.MOV R8, RZ, RZ, -R8 ;  /* 0x000000ffff087224 */ /* 0x000fe400078e0a08 */
[----:B------:R-:W-:Y:S01]  /*20c0*/  @!P3 IMAD.MOV R57, RZ, RZ, -R57 ;  /* 0x000000ffff39b224 */ /* 0x000fe200078e0a39 */
[----:B------:R-:W-:Y:S01]  /*20d0*/  ISETP.GT.U32.AND P3, PT, R4, R69, PT ;  /* 0x000000450400720c */ /* 0x000fe20003f64070 */
[----:B------:R-:W-:Y:S02]  /*20e0*/  IMAD.MOV R14, RZ, RZ, -R14 ;  /* 0x000000ffff0e7224 */ /* 0x000fe400078e0a0e */
[----:B------:R-:W-:-:S04]  /*20f0*/  IMAD.HI.U32 R2, R2, R71, RZ ;  /* 0x0000004702027227 */ /* 0x000fc800078e00ff */
[C---:B------:R-:W-:Y:S02]  /*2100*/  IMAD R25, R4.reuse, R3, R25 ;  /* 0x0000000304197224 */ /* 0x040fe400078e0219 */
[----:B------:R-:W-:Y:S02]  /*2110*/  IMAD.MOV R12, RZ, RZ, -R12 ;  /* 0x000000ffff0c7224 */ /* 0x000fe400078e0a0c */
[C---:B------:R-:W-:Y:S01]  /*2120*/  IMAD R41, R4.reuse, R8, R41 ;  /* 0x0000000804297224 */ /* 0x040fe200078e0229 */
[C---:B------:R-:W-:Y:S01]  /*2130*/  ISETP.GT.U32.AND P1, PT, R4.reuse, R25, PT ;  /* 0x000000190400720c */ /* 0x040fe20003f24070 */
[C---:B------:R-:W-:Y:S01]  /*2140*/  IMAD R73, R4.reuse, R14, R73 ;  /* 0x0000000e04497224 */ /* 0x040fe200078e0249 */
[----:B------:R-:W-:Y:S01]  /*2150*/  SHF.R.S32.HI R8, RZ, 0x6, R7 ;  /* 0x00000006ff087819 */ /* 0x000fe20000011407 */
[----:B------:R-:W-:Y:S02]  /*2160*/  IMAD.MOV R2, RZ, RZ, -R2 ;  /* 0x000000ffff027224 */ /* 0x000fe400078e0a02 */
[C---:B------:R-:W-:Y:S01]  /*2170*/  IMAD R59, R4.reuse, R12, R59 ;  /* 0x0000000c043b7224 */ /* 0x040fe200078e023b */
[----:B------:R-:W-:Y:S01]  /*2180*/  LOP3.LUT R12, R7, 0x40, RZ, 0xc0, !PT ;  /* 0x00000040070c7812 */ /* 0x000fe200078ec0ff */
[----:B------:R-:W-:Y:S01]  /*2190*/  @!P4 IMAD.MOV R61, RZ, RZ, -R61 ;  /* 0x000000ffff3dc224 */ /* 0x000fe200078e0a3d */
[C---:B------:R-:W-:Y:S01]  /*21a0*/  ISETP.GT.U32.AND P4, PT, R4.reuse, R41, PT ;  /* 0x000000290400720c */ /* 0x040fe20003f84070 */
[----:B------:R-:W-:Y:S01]  /*21b0*/  IMAD R71, R4, R2, R71 ;  /* 0x0000000204477224 */ /* 0x000fe200078e0247 */
[----:B------:R-:W-:Y:S01]  /*21c0*/  SGXT R8, R8, 0x1 ;  /* 0x000000010808781a */ /* 0x000fe20000000200 */
[--C-:B------:R-:W-:Y:S01]  /*21d0*/  @!P0 IMAD.IADD R67, R67, 0x1, -R4.reuse ;  /* 0x0000000143438824 */ /* 0x100fe200078e0a04 */
[C---:B------:R-:W-:Y:S01]  /*21e0*/  ISETP.GT.U32.AND P0, PT, R4.reuse, R73, PT ;  /* 0x000000490400720c */ /* 0x040fe20003f04070 */
[----:B------:R-:W-:Y:S01]  /*21f0*/  @!P2 IMAD.MOV R63, RZ, RZ, -R63 ;  /* 0x000000ffff3fa224 */ /* 0x000fe200078e0a3f */
[C---:B------:R-:W-:Y:S01]  /*2200*/  ISETP.GT.U32.AND P2, PT, R4.reuse, R59, PT ;  /* 0x0000003b0400720c */ /* 0x040fe20003f44070 */
[--C-:B------:R-:W-:Y:S01]  /*2210*/  @!P6 IMAD.IADD R9, R9, 0x1, -R4.reuse ;  /* 0x000000010909e824 */ /* 0x100fe200078e0a04 */
[----:B------:R-:W-:Y:S01]  /*2220*/  ISETP.GT.U32.AND P6, PT, R4, R71, PT ;  /* 0x000000470400720c */ /* 0x000fe20003fc4070 */
[--C-:B------:R-:W-:Y:S01]  /*2230*/  @!P3 IMAD.IADD R69, R69, 0x1, -R4.reuse ;  /* 0x000000014545b824 */ /* 0x100fe200078e0a04 */
[----:B------:R-:W-:Y:S01]  /*2240*/  ISETP.GE.AND P3, PT, R24, RZ, PT ;  /* 0x000000ff1800720c */ /* 0x000fe20003f66270 */
[--C-:B------:R-:W-:Y:S01]  /*2250*/  @!P1 IMAD.IADD R25, R25, 0x1, -R4.reuse ;  /* 0x0000000119199824 */ /* 0x100fe200078e0a04 */
[----:B------:R-:W-:Y:S01]  /*2260*/  ISETP.GE.AND P1, PT, R26, RZ, PT ;  /* 0x000000ff1a00720c */ /* 0x000fe20003f26270 */
[--C-:B------:R-:W-:Y:S01]  /*2270*/  @!P4 IMAD.IADD R41, R41, 0x1, -R4.reuse ;  /* 0x000000012929c824 */ /* 0x100fe200078e0a04 */
[----:B------:R-:W-:Y:S01]  /*2280*/  ISETP.GE.AND P4, PT, R20, RZ, PT ;  /* 0x000000ff1400720c */ /* 0x000fe20003f86270 */
[----:B------:R-:W-:Y:S01]  /*2290*/  @!P5 IMAD.MOV R65, RZ, RZ, -R65 ;  /* 0x000000ffff41d224 */ /* 0x000fe200078e0a41 */
[----:B------:R-:W-:Y:S01]  /*22a0*/  ISETP.GE.AND P5, PT, R18, RZ, PT ;  /* 0x000000ff1200720c */ /* 0x000fe20003fa6270 */
[--C-:B------:R-:W-:Y:S01]  /*22b0*/  @!P0 IMAD.IADD R73, R73, 0x1, -R4.reuse ;  /* 0x0000000149498824 */ /* 0x100fe200078e0a04 */
[C---:B------:R-:W-:Y:S01]  /*22c0*/  ISETP.GT.U32.AND P0, PT, R4.reuse, R41, PT ;  /* 0x000000290400720c */ /* 0x040fe20003f04070 */
[--C-:B------:R-:W-:Y:S01]  /*22d0*/  @!P2 IMAD.IADD R59, R59, 0x1, -R4.reuse ;  /* 0x000000013b3ba824 */ /* 0x100fe200078e0a04 */
[C---:B------:R-:W-:Y:S01]  /*22e0*/  ISETP.GT.U32.AND P2, PT, R4.reuse, R25, PT ;  /* 0x000000190400720c */ /* 0x040fe20003f44070 */
[----:B------:R-:W-:Y:S01]  /*22f0*/  @!P6 IMAD.IADD R71, R71, 0x1, -R4 ;  /* 0x000000014747e824 */ /* 0x000fe200078e0a04 */
[C---:B------:R-:W-:Y:S01]  /*2300*/  ISETP.GT.U32.AND P6, PT, R4.reuse, R73, PT ;  /* 0x000000490400720c */ /* 0x040fe20003fc4070 */
[----:B------:R-:W-:Y:S01]  /*2310*/  @!P3 IMAD.MOV R67, RZ, RZ, -R67 ;  /* 0x000000ffff43b224 */ /* 0x000fe200078e0a43 */
[C---:B------:R-:W-:Y:S01]  /*2320*/  ISETP.GT.U32.AND P3, PT, R4.reuse, R59, PT ;  /* 0x0000003b0400720c */ /* 0x040fe20003f64070 */
[----:B------:R-:W-:Y:S01]  /*2330*/  @!P1 IMAD.MOV R69, RZ, RZ, -R69 ;  /* 0x000000ffff459224 */ /* 0x000fe200078e0a45 */
[----:B------:R-:W-:Y:S01]  /*2340*/  ISETP.GT.U32.AND P1, PT, R4, R71, PT ;  /* 0x000000470400720c */ /* 0x000fe20003f24070 */
[----:B------:R-:W-:Y:S01]  /*2350*/  IMAD R5, R5, UR4, RZ ;  /* 0x0000000405057c24 */ /* 0x000fe2000f8e02ff */
[----:B------:R-:W-:Y:S01]  /*2360*/  ULDC UR4, c[0x0][0x240] ;  /* 0x0000900000047ab9 */ /* 0x000fe20000000800 */
[----:B------:R-:W-:-:S02]  /*2370*/  @!P5 IMAD.MOV R9, RZ, RZ, -R9 ;  /* 0x000000ffff09d224 */ /* 0x000fc400078e0a09 */
[--C-:B------:R-:W-:Y:S01]  /*2380*/  @!P0 IMAD.IADD R41, R41, 0x1, -R4.reuse ;  /* 0x0000000129298824 */ /* 0x100fe200078e0a04 */
[----:B------:R-:W-:Y:S01]  /*2390*/  ISETP.GE.AND P0, PT, R10, RZ, PT ;  /* 0x000000ff0a00720c */ /* 0x000fe20003f06270 */
[--C-:B------:R-:W-:Y:S01]  /*23a0*/  @!P2 IMAD.IADD R25, R25, 0x1, -R4.reuse ;  /* 0x000000011919a824 */ /* 0x100fe200078e0a04 */
[----:B------:R-:W-:Y:S01]  /*23b0*/  ISETP.GE.AND P2, PT, R22, RZ, PT ;  /* 0x000000ff1600720c */ /* 0x000fe20003f46270 */
[--C-:B------:R-:W-:Y:S01]  /*23c0*/  @!P6 IMAD.IADD R73, R73, 0x1, -R4.reuse ;  /* 0x000000014949e824 */ /* 0x100fe200078e0a04 */
[----:B------:R-:W-:Y:S01]  /*23d0*/  ISETP.GE.AND P6, PT, R28, RZ, PT ;  /* 0x000000ff1c00720c */ /* 0x000fe20003fc6270 */
[--C-:B------:R-:W-:Y:S01]  /*23e0*/  @!P3 IMAD.IADD R59, R59, 0x1, -R4.reuse ;  /* 0x000000013b3bb824 */ /* 0x100fe200078e0a04 */
[----:B------:R-:W-:Y:S01]  /*23f0*/  ISETP.GE.AND P3, PT, R16, RZ, PT ;  /* 0x000000ff1000720c */ /* 0x000fe20003f66270 */
[----:B------:R-:W-:Y:S01]  /*2400*/  @!P1 IMAD.IADD R71, R71, 0x1, -R4 ;  /* 0x0000000147479824 */ /* 0x000fe200078e0a04 */
[----:B------:R-:W-:Y:S01]  /*2410*/  ISETP.NE.AND P1, PT, R49, RZ, PT ;  /* 0x000000ff3100720c */ /* 0x000fe20003f25270 */
[----:B------:R-:W-:Y:S01]  /*2420*/  @!P4 IMAD.MOV R25, RZ, RZ, -R25 ;  /* 0x000000ffff19c224 */ /* 0x000fe200078e0a19 */
[----:B------:R-:W-:Y:S01]  /*2430*/  LOP3.LUT R4, RZ, R49, RZ, 0x33, !PT ;  /* 0x00000031ff047212 */ /* 0x000fe200078e33ff */
[C---:B------:R-:W-:Y:S01]  /*2440*/  IMAD.SHL.U32 R2, R7.reuse, 0x2, RZ ;  /* 0x0000000207027824 */ /* 0x040fe200078e00ff */
[----:B------:R-:W-:Y:S01]  /*2450*/  LOP3.LUT R7, R7, 0x1f, RZ, 0xc0, !PT ;  /* 0x0000001f07077812 */ /* 0x000fe200078ec0ff */
[----:B------:R-:W-:Y:S01]  /*2460*/  @!P0 IMAD.MOV R59, RZ, RZ, -R59 ;  /* 0x000000ffff3b8224 */ /* 0x000fe200078e0a3b */
[C---:B------:R-:W-:Y:S01]  /*2470*/  SEL R9, R4.reuse, R9, !P1 ;  /* 0x0000000904097207 */ /* 0x040fe20004800000 */
[----:B------:R-:W-:Y:S01]  /*2480*/  @!P2 IMAD.MOV R41, RZ, RZ, -R41 ;  /* 0x000000ffff29a224 */ /* 0x000fe200078e0a29 */
[C---:B------:R-:W-:Y:S01]  /*2490*/  SEL R11, R4.reuse, R11, !P1 ;  /* 0x0000000b040b7207 */ /* 0x040fe20004800000 */
[----:B------:R-:W-:Y:S01]  /*24a0*/  @!P6 IMAD.MOV R71, RZ, RZ, -R71 ;  /* 0x000000ffff47e224 */ /* 0x000fe200078e0a47 */
[C---:B------:R-:W-:Y:S01]  /*24b0*/  SEL R13, R4.reuse, R13, !P1 ;  /* 0x0000000d040d7207 */ /* 0x040fe20004800000 */
[----:B------:R-:W-:Y:S01]  /*24c0*/  @!P3 IMAD.MOV R73, RZ, RZ, -R73 ;  /* 0x000000ffff49b224 */ /* 0x000fe200078e0a49 */
[C---:B------:R-:W-:Y:S01]  /*24d0*/  SEL R15, R4.reuse, R15, !P1 ;  /* 0x0000000f040f7207 */ /* 0x040fe20004800000 */
[----:B------:R-:W-:Y:S01]  /*24e0*/  IMAD R9, R9, UR4, RZ ;  /* 0x0000000409097c24 */ /* 0x000fe2000f8e02ff */
[----:B------:R-:W-:Y:S01]  /*24f0*/  LEA R162, P0, R5, UR6, 0x1 ;  /* 0x0000000605a27c11 */ /* 0x000fe2000f8008ff */
[----:B------:R-:W-:Y:S01]  /*2500*/  IMAD R11, R11, UR4, RZ ;  /* 0x000000040b0b7c24 */ /* 0x000fe2000f8e02ff */
[C---:B------:R-:W-:Y:S01]  /*2510*/  SEL R17, R4.reuse, R17, !P1 ;  /* 0x0000001104117207 */ /* 0x040fe20004800000 */
        /* <DEDUP_REMOVED lines=13> */
[----:B------:R-:W-:Y:S01]  /*25f0*/  LEA.HI.X.SX32 R163, R5, UR7, 0x1, P0 ;  /* 0x0000000705a37c11 */ /* 0x000fe200080f0eff */
[----:B------:R-:W-:Y:S01]  /*2600*/  ULDC.64 UR6, c[0x0][0x218] ;  /* 0x0000860000067ab9 */ /* 0x000fe20000000a00 */
        /* <DEDUP_REMOVED lines=40> */
[----:B------:R-:W-:Y:S01]  /*2890*/  SEL R4, R4, R73, !P1 ;  /* 0x0000004904047207 */ /* 0x000fe20004800000 */
[----:B------:R-:W-:Y:S01]  /*28a0*/  IMAD R69, R69, UR4, RZ ;  /* 0x0000000445457c24 */ /* 0x000fe2000f8e02ff */
[----:B------:R-:W-:Y:S01]  /*28b0*/  LEA R248, P4, R9, UR6, 0x1 ;  /* 0x0000000609f87c11 */ /* 0x000fe2000f8808ff */
[----:B------:R-:W-:Y:S01]  /*28c0*/  IMAD R71, R71, UR4, RZ ;  /* 0x0000000447477c24 */ /* 0x000fe2000f8e02ff */
[----:B------:R-:W-:Y:S01]  /*28d0*/  LEA R246, P3, R11, UR6, 0x1 ;  /* 0x000000060bf67c11 */ /* 0x000fe2000f8608ff */
[----:B------:R-:W-:Y:S01]  /*28e0*/  IMAD R4, R4, UR4, RZ ;  /* 0x0000000404047c24 */ /* 0x000fe2000f8e02ff */
[----:B------:R-:W-:Y:S01]  /*28f0*/  LEA R244, P2, R13, UR6, 0x1 ;  /* 0x000000060df47c11 */ /* 0x000fe2000f8408ff */
[----:B------:R-:W-:Y:S01]  /*2900*/  UIADD3 UR4, UR12, 0x2000, URZ ;  /* 0x000020000c047890 */ /* 0x000fe2000fffe03f */
[----:B------:R-:W-:-:S02]  /*2910*/  LEA R241, P1, R15, UR6, 0x1 ;  /* 0x000000060ff17c11 */ /* 0x000fc4000f8208ff */
[----:B------:R-:W-:Y:S02]  /*2920*/  CS2R R48, SRZ ;  /* 0x0000000000307805 */ /* 0x000fe4000001ff00 */
[----:B------:R-:W-:Y:S01]  /*2930*/  LEA.HI.X.SX32 R247, R9, UR7, 0x1, P4 ;  /* 0x0000000709f77c11 */ /* 0x000fe2000a0f0eff */
[----:B------:R-:W-:Y:S01]  /*2940*/  USHF.R.U32.HI UR4, URZ, 0x4, UR4 ;  /* 0x000000043f047899 */ /* 0x000fe20008011604 */
[----:B------:R-:W-:Y:S02]  /*2950*/  LEA.HI.X.SX32 R245, R11, UR7, 0x1, P3 ;  /* 0x000000070bf57c11 */ /* 0x000fe400098f0eff */
[----:B------:R-:W-:Y:S02]  /*2960*/  CS2R R72, SRZ ;  /* 0x0000000000487805 */ /* 0x000fe4000001ff00 */
[----:B------:R-:W-:Y:S01]  /*2970*/  LEA.HI.X.SX32 R243, R13, UR7, 0x1, P2 ;  /* 0x000000070df37c11 */ /* 0x000fe200090f0eff */
[----:B------:R-:W-:Y:S01]  /*2980*/  USGXT.U32 UR4, UR4, 0xe ;  /* 0x0000000e0404789a */ /* 0x000fe20008000000 */
[----:B------:R-:W-:Y:S01]  /*2990*/  LEA.HI.X.SX32 R240, R15, UR7, 0x1, P1 ;  /* 0x000000070ff07c11 */ /* 0x000fe200088f0eff */
[----:B------:R-:W-:Y:S01]  /*29a0*/  IMAD R236, R7, R236, RZ ;  /* 0x000000ec07ec7224 */ /* 0x000fe200078e02ff */
[----:B------:R-:W-:Y:S01]  /*29b0*/  LEA R239, P0, R17, UR6, 0x1 ;  /* 0x0000000611ef7c11 */ /* 0x000fe2000f8008ff */
[----:B------:R-:W-:Y:S01]  /*29c0*/  UIADD3.64 UR10, UR4, -UR10, URZ ;  /* 0x8000000a040a7297 */ /* 0x000fe2000fffe03f */
[----:B------:R-:W-:-:S02]  /*29d0*/  LEA R223, P6, R19, UR6, 0x1 ;  /* 0x0000000613df7c11 */ /* 0x000fc4000f8c08ff */
[----:B------:R-:W-:Y:S02]  /*29e0*/  LEA R219, P5, R21, UR6, 0x1 ;  /* 0x0000000615db7c11 */ /* 0x000fe4000f8a08ff */
[----:B------:R-:W-:Y:S02]  /*29f0*/  LEA R215, P4, R23, UR6, 0x1 ;  /* 0x0000000617d77c11 */ /* 0x000fe4000f8808ff */
[----:B------:R-:W-:Y:S02]  /*2a00*/  LEA R211, P3, R25, UR6, 0x1 ;  /* 0x0000000619d37c11 */ /* 0x000fe4000f8608ff */
[----:B------:R-:W-:Y:S02]  /*2a10*/  LEA R207, P2, R27, UR6, 0x1 ;  /* 0x000000061bcf7c11 */ /* 0x000fe4000f8408ff */
[----:B------:R-:W-:Y:S02]  /*2a20*/  LEA R203, P1, R29, UR6, 0x1 ;  /* 0x000000061dcb7c11 */ /* 0x000fe4000f8208ff */
[----:B------:R-:W-:-:S02]  /*2a30*/  LEA.HI.X.SX32 R238, R17, UR7, 0x1, P0 ;  /* 0x0000000711ee7c11 */ /* 0x000fc400080f0eff */
[----:B------:R-:W-:Y:S02]  /*2a40*/  LEA.HI.X.SX32 R221, R19, UR7, 0x1, P6 ;  /* 0x0000000713dd7c11 */ /* 0x000fe4000b0f0eff */
[----:B------:R-:W-:Y:S02]  /*2a50*/  LEA.HI.X.SX32 R217, R21, UR7, 0x1, P5 ;  /* 0x0000000715d97c11 */ /* 0x000fe4000a8f0eff */
[----:B------:R-:W-:Y:S02]  /*2a60*/  LEA.HI.X.SX32 R213, R23, UR7, 0x1, P4 ;  /* 0x0000000717d57c11 */ /* 0x000fe4000a0f0eff */
[----:B------:R-:W-:Y:S02]  /*2a70*/  LEA.HI.X.SX32 R209, R25, UR7, 0x1, P3 ;  /* 0x0000000719d17c11 */ /* 0x000fe400098f0eff */
[----:B------:R-:W-:Y:S02]  /*2a80*/  CS2R R24, SRZ ;  /* 0x0000000000187805 */ /* 0x000fe4000001ff00 */
[----:B------:R-:W-:-:S02]  /*2a90*/  LEA.HI.X.SX32 R205, R27, UR7, 0x1, P2 ;  /* 0x000000071bcd7c11 */ /* 0x000fc400090f0eff */
[----:B------:R-:W-:Y:S02]  /*2aa0*/  CS2R R26, SRZ ;  /* 0x00000000001a7805 */ /* 0x000fe4000001ff00 */
[----:B------:R-:W-:Y:S02]  /*2ab0*/  LEA.HI.X.SX32 R202, R29, UR7, 0x1, P1 ;  /* 0x000000071dca7c11 */ /* 0x000fe400088f0eff */
[----:B------:R-:W-:Y:S02]  /*2ac0*/  CS2R R28, SRZ ;  /* 0x00000000001c7805 */ /* 0x000fe4000001ff00 */
[----:B------:R-:W-:Y:S02]  /*2ad0*/  LEA R201, P0, R31, UR6, 0x1 ;  /* 0x000000061fc97c11 */ /* 0x000fe4000f8008ff */
[----:B------:R-:W-:Y:S02]  /*2ae0*/  LEA R200, P6, R33, UR6, 0x1 ;  /* 0x0000000621c87c11 */ /* 0x000fe4000f8c08ff */
[----:B------:R-:W-:-:S02]  /*2af0*/  LEA R195, P5, R35, UR6, 0x1 ;  /* 0x0000000623c37c11 */ /* 0x000fc4000f8a08ff */
[----:B------:R-:W-:Y:S02]  /*2b00*/  LEA R193, P4, R37, UR6, 0x1 ;  /* 0x0000000625c17c11 */ /* 0x000fe4000f8808ff */
[----:B------:R-:W-:Y:S02]  /*2b10*/  LEA R191, P3, R39, UR6, 0x1 ;  /* 0x0000000627bf7c11 */ /* 0x000fe4000f8608ff */
[----:B------:R-:W-:Y:S02]  /*2b20*/  LEA R189, P2, R41, UR6, 0x1 ;  /* 0x0000000629bd7c11 */ /* 0x000fe4000f8408ff */
[----:B------:R-:W-:Y:S02]  /*2b30*/  LEA R187, P1, R43, UR6, 0x1 ;  /* 0x000000062bbb7c11 */ /* 0x000fe4000f8208ff */
[----:B------:R-:W-:Y:S02]  /*2b40*/  LOP3.LUT R3, R2, 0x7e, RZ, 0xc0, !PT ;  /* 0x0000007e02037812 */ /* 0x000fe400078ec0ff */
[----:B------:R-:W-:-:S02]  /*2b50*/  LEA.HI.X.SX32 R198, R31, UR7, 0x1, P0 ;  /* 0x000000071fc67c11 */ /* 0x000fc400080f0eff */
[----:B------:R-:W-:Y:S02]  /*2b60*/  CS2R R30, SRZ ;  /* 0x00000000001e7805 */ /* 0x000fe4000001ff00 */
[----:B------:R-:W-:Y:S01]  /*2b70*/  LEA.HI.X.SX32 R196, R33, UR7, 0x1, P6 ;  /* 0x0000000721c47c11 */ /* 0x000fe2000b0f0eff */
[----:B------:R-:W-:Y:S01]  /*2b80*/  IMAD R2, R12, 0x40, R3 ;  /* 0x000000400c027824 */ /* 0x000fe200078e0203 */
[----:B------:R-:W-:Y:S02]  /*2b90*/  LEA.HI.X.SX32 R194, R35, UR7, 0x1, P5 ;  /* 0x0000000723c27c11 */ /* 0x000fe4000a8f0eff */
[----:B------:R-:W-:Y:S02]  /*2ba0*/  CS2R R32, SRZ ;  /* 0x0000000000207805 */ /* 0x000fe4000001ff00 */
[----:B------:R-:W-:Y:S02]  /*2bb0*/  LEA.HI.X.SX32 R192, R37, UR7, 0x1, P4 ;  /* 0x0000000725c07c11 */ /* 0x000fe4000a0f0eff */
[----:B------:R-:W-:-:S02]  /*2bc0*/  CS2R R34, SRZ ;  /* 0x0000000000227805 */ /* 0x000fc4000001ff00 */
[----:B------:R-:W-:Y:S02]  /*2bd0*/  LEA.HI.X.SX32 R190, R39, UR7, 0x1, P3 ;  /* 0x0000000727be7c11 */ /* 0x000fe400098f0eff */
[----:B------:R-:W-:Y:S02]  /*2be0*/  CS2R R36, SRZ ;  /* 0x0000000000247805 */ /* 0x000fe4000001ff00 */
[----:B------:R-:W-:Y:S02]  /*2bf0*/  LEA.HI.X.SX32 R188, R41, UR7, 0x1, P2 ;  /* 0x0000000729bc7c11 */ /* 0x000fe400090f0eff */
[----:B------:R-:W-:Y:S02]  /*2c00*/  CS2R R38, SRZ ;  /* 0x0000000000267805 */ /* 0x000fe4000001ff00 */
[----:B------:R-:W-:Y:S02]  /*2c10*/  LEA.HI.X.SX32 R186, R43, UR7, 0x1, P1 ;  /* 0x000000072bba7c11 */ /* 0x000fe400088f0eff */
[----:B------:R-:W-:-:S02]  /*2c20*/  CS2R R40, SRZ ;  /* 0x0000000000287805 */ /* 0x000fc4000001ff00 */
[----:B------:R-:W-:Y:S02]  /*2c30*/  LEA R185, P0, R45, UR6, 0x1 ;  /* 0x000000062db97c11 */ /* 0x000fe4000f8008ff */
[----:B------:R-:W-:Y:S02]  /*2c40*/  CS2R R42, SRZ ;  /* 0x00000000002a7805 */ /* 0x000fe4000001ff00 */
[----:B------:R-:W-:Y:S02]  /*2c50*/  LEA R183, P6, R47, UR6, 0x1 ;  /* 0x000000062fb77c11 */ /* 0x000fe4000f8c08ff */
[----:B------:R-:W-:Y:S02]  /*2c60*/  LEA R181, P5, R51, UR6, 0x1 ;  /* 0x0000000633b57c11 */ /* 0x000fe4000f8a08ff */
[----:B------:R-:W-:Y:S02]  /*2c70*/  LEA R179, P4, R53, UR6, 0x1 ;  /* 0x0000000635b37c11 */ /* 0x000fe4000f8808ff */
[----:B------:R-:W-:-:S02]  /*2c80*/  LEA R177, P3, R55, UR6, 0x1 ;  /* 0x0000000637b17c11 */ /* 0x000fc4000f8608ff */
[----:B------:R-:W-:Y:S02]  /*2c90*/  LEA R175, P2, R57, UR6, 0x1 ;  /* 0x0000000639af7c11 */ /* 0x000fe4000f8408ff */
[----:B------:R-:W-:Y:S02]  /*2ca0*/  LEA R173, P1, R59, UR6, 0x1 ;  /* 0x000000063bad7c11 */ /* 0x000fe4000f8208ff */
        /* <DEDUP_REMOVED lines=14> */
[----:B------:R-:W-:Y:S02]  /*2d90*/  LEA R158, P0, R61, UR6, 0x1 ;  /* 0x000000063d9e7c11 */ /* 0x000fe4000f8008ff */
[----:B------:R-:W-:-:S02]  /*2da0*/  LEA R160, P6, R63, UR6, 0x1 ;  /* 0x000000063fa07c11 */ /* 0x000fc4000f8c08ff */
[----:B------:R-:W-:Y:S02]  /*2db0*/  LEA R157, P5, R65, UR6, 0x1 ;  /* 0x00000006419d7c11 */ /* 0x000fe4000f8a08ff */
[----:B------:R-:W-:Y:S02]  /*2dc0*/  LEA R164, P4, R67, UR6, 0x1 ;  /* 0x0000000643a47c11 */ /* 0x000fe4000f8808ff */
[----:B------:R-:W-:Y:S02]  /*2dd0*/  LEA R166, P3, R69, UR6, 0x1 ;  /* 0x0000000645a67c11 */ /* 0x000fe4000f8608ff */
[----:B------:R-:W-:Y:S02]  /*2de0*/  LEA R170, P2, R71, UR6, 0x1 ;  /* 0x0000000647aa7c11 */ /* 0x000fe4000f8408ff */
[----:B------:R-:W-:Y:S01]  /*2df0*/  LEA R169, P1, R4, UR6, 0x1 ;  /* 0x0000000604a97c11 */ /* 0x000fe2000f8208ff */
[----:B------:R-:W-:Y:S01]  /*2e00*/  UMOV UR6, UR4 ;  /* 0x0000000400067c82 */ /* 0x000fe20008000000 */
[----:B------:R-:W-:-:S02]  /*2e10*/  LOP3.LUT R3, R3, 0x90, R8, 0x78, !PT ;  /* 0x0000009003037812 */ /* 0x000fc400078e7808 */
        /* <DEDUP_REMOVED lines=12> */
[----:B------:R-:W-:Y:S01]  /*2ee0*/  LEA.HI.X.SX32 R168, R4, UR7, 0x1, P1 ;  /* 0x0000000704a87c11 */ /* 0x000fe200088f0eff */
[----:B------:R-:W-:Y:S01]  /*2ef0*/  IMAD.U32 R4, RZ, RZ, UR18 ;  /* 0x00000012ff047e24 */ /* 0x000fe2000f8e00ff */
[C---:B------:R-:W-:Y:S01]  /*2f00*/  LOP3.LUT R9, R2.reuse, 0x10, RZ, 0x3c, !PT ;  /* 0x0000001002097812 */ /* 0x040fe200078e3cff */
[----:B------:R-:W-:Y:S01]  /*2f10*/  UMOV UR7, 0x80000020 ;  /* 0x8000002000077882 */ /* 0x000fe20000000000 */
[C---:B------:R-:W-:Y:S02]  /*2f20*/  LOP3.LUT R8, R2.reuse, 0x20, RZ, 0x3c, !PT ;  /* 0x0000002002087812 */ /* 0x040fe400078e3cff */
[C---:B------:R-:W-:Y:S02]  /*2f30*/  LOP3.LUT R5, R2.reuse, 0x30, RZ, 0x3c, !PT ;  /* 0x0000003002057812 */ /* 0x040fe400078e3cff */
[C---:B------:R-:W-:Y:S02]  /*2f40*/  LOP3.LUT R9, R2.reuse, 0x40, RZ, 0x3c, !PT ;  /* 0x0000004002097812 */ /* 0x040fe400078e3cff */
[----:B------:R-:W-:-:S02]  /*2f50*/  LOP3.LUT R8, R2, 0x50, RZ, 0x3c, !PT ;  /* 0x0000005002087812 */ /* 0x000fc400078e3cff */
[C---:B------:R-:W-:Y:S02]  /*2f60*/  LOP3.LUT R5, R2.reuse, 0x60, RZ, 0x3c, !PT ;  /* 0x0000006002057812 */ /* 0x040fe400078e3cff */
[----:B------:R-:W-:Y:S02]  /*2f70*/  LOP3.LUT R252, R2, 0x70, RZ, 0x3c, !PT ;  /* 0x0000007002fc7812 */ /* 0x000fe400078e3cff */
[----:B------:R-:W-:-:S07]  /*2f80*/  LOP3.LUT R249, R3, 0x20, RZ, 0x3c, !PT ;  /* 0x0000002003f97812 */ /* 0x000fce00078e3cff */
.L_x_1:
[----:B------:R-:W0:Y:S01]  /*2f90*/  LDC R5, c[0x0][0x238] ;  /* 0x00008e00ff057b82 */ /* 0x000e220000000800 */
[C---:B------:R-:W-:Y:S02]  /*2fa0*/  ISETP.GT.AND P1, PT, R4.reuse, 0x8, PT ;  /* 0x000000080400780c */ /* 0x040fe40003f24270 */
[----:B------:R-:W-:Y:S02]  /*2fb0*/  ISETP.GT.AND P0, PT, R4, RZ, PT ;  /* 0x000000ff0400720c */ /* 0x000fe40003f04270 */
[----:B------:R-:W-:-:S03]  /*2fc0*/  PRMT R16, RZ, 0x7610, R16 ;  /* 0x00007610ff107816 */ /* 0x000fc60000000010 */
[----:B------:R-:W1:Y:S01]  /*2fd0*/  LDC R10, c[0x0][0x238] ;  /* 0x00008e00ff0a7b82 */ /* 0x000e620000000800 */
[----:B------:R-:W-:-:S07]  /*2fe0*/  PRMT R154, RZ, 0x7610, R154 ;  /* 0x00007610ff9a7816 */ /* 0x000fce000000009a */
[----:B------:R-:W2:Y:S01]  /*2ff0*/  @P0 LDG.E.U16 R16, desc[UR14][R162.64] ;  /* 0x0000000ea2100981 */ /* 0x000ea2000c1e1500 */
[----:B------:R-:W-:Y:S01]  /*3000*/  PRMT R15, RZ, 0x7610, R15 ;  /* 0x00007610ff0f7816 */ /* 0x000fe2000000000f */
[----:B------:R-:W3:Y:S01]  /*3010*/  LDC R19, c[0x0][0x238] ;  /* 0x00008e00ff137b82 */ /* 0x000ee20000000800 */
[----:B0-----:R-:W-:Y:S01]  /*3020*/  IMAD.SHL.U32 R5, R5, 0x8, RZ ;  /* 0x0000000805057824 */ /* 0x001fe200078e00ff */
[----:B------:R-:W-:-:S06]  /*3030*/  PRMT R153, RZ, 0x7610, R153 ;  /* 0x00007610ff997816 */ /* 0x000fcc0000000099 */
[----:B------:R-:W0:Y:S01]  /*3040*/  LDC R18, c[0x0][0x238] ;  /* 0x00008e00ff127b82 */ /* 0x000e220000000800 */
[----:B------:R-:W-:-:S04]  /*3050*/  IMAD.WIDE R8, R5, 0x2, R162 ;  /* 0x0000000205087825 */ /* 0x000fc800078e02a2 */
[----:B-1----:R-:W-:Y:S01]  /*3060*/  IMAD.SHL.U32 R10, R10, 0x10, RZ ;  /* 0x000000100a0a7824 */ /* 0x002fe200078e00ff */
[----:B------:R1:W4:Y:S01]  /*3070*/  @P1 LDG.E.U16 R154, desc[UR14][R8.64] ;  /* 0x0000000e089a1981 */ /* 0x000322000c1e1500 */
[----:B------:R-:W-:Y:S01]  /*3080*/  ISETP.GT.AND P0, PT, R4, 0x10, PT ;  /* 0x000000100400780c */ /* 0x000fe20003f04270 */
[----:B------:R-:W5:Y:S01]  /*3090*/  LDC R5, c[0x0][0x238] ;  /* 0x00008e00ff057b82 */ /* 0x000f620000000800 */
[----:B-1----:R-:W-:-:S07]  /*30a0*/  IMAD.WIDE R8, R10, 0x2, R162 ;  /* 0x000000020a087825 */ /* 0x002fce00078e02a2 */
[----:B------:R-:W1:Y:S04]  /*30b0*/  LDC R10, c[0x0][0x238] ;  /* 0x00008e00ff0a7b82 */ /* 0x000e680000000800 */
[----:B------:R3:W4:Y:S01]  /*30c0*/  @P0 LDG.E.U16 R15, desc[UR14][R8.64] ;  /* 0x0000000e080f0981 */ /* 0x000722000c1e1500 */
[----:B------:R-:W-:Y:S01]  /*30d0*/  ISETP.GT.AND P1, PT, R4, 0x18, PT ;  /* 0x000000180400780c */ /* 0x000fe20003f24270 */
[----:B-1----:R-:W-:-:S04]  /*30e0*/  IMAD R10, R10, 0x18, RZ ;  /* 0x000000180a0a7824 */ /* 0x002fc800078e02ff */
[----:B---3--:R-:W-:Y:S02]  /*30f0*/  IMAD.WIDE R8, R10, 0x2, R162 ;  /* 0x000000020a087825 */ /* 0x008fe400078e02a2 */
[----:B------:R-:W1:Y:S01]  /*3100*/  LDC R10, c[0x0][0x238] ;  /* 0x00008e00ff0a7b82 */ /* 0x000e620000000800 */
[----:B------:R-:W-:-:S05]  /*3110*/  ISETP.GT.AND P0, PT, R4, 0x1, PT ;  /* 0x000000010400780c */ /* 0x000fca0003f04270 */
[----:B------:R5:W3:Y:S01]  /*3120*/  @P1 LDG.E.U16 R153, desc[UR14][R8.64] ;  /* 0x0000000e08991981 */ /* 0x000ae2000c1e1500 */
[----:B------:R-:W-:Y:S01]  /*3130*/  PRMT R14, RZ, 0x7610, R14 ;  /* 0x00007610ff0e7816 */ /* 0x000fe2000000000e */
[----:B-----5:R-:W-:-:S06]  /*3140*/  IMAD.WIDE R8, R5, 0x2, R162 ;  /* 0x0000000205087825 */ /* 0x020fcc00078e02a2 */
[----:B------:R5:W3:Y:S01]  /*3150*/  @P0 LDG.E.U16 R14, desc[UR14][R8.64] ;  /* 0x0000000e080e0981 */ /* 0x000ae2000c1e1500 */
[----:B-1----:R-:W-:-:S04]  /*3160*/  IMAD R10, R10, 0x9, RZ ;  /* 0x000000090a0a7824 */ /* 0x002fc800078e02ff */
[----:B-----5:R-:W-:Y:S02]  /*3170*/  IMAD.WIDE R8, R10, 0x2, R162 ;  /* 0x000000020a087825 */ /* 0x020fe400078e02a2 */
[----:B------:R-:W1:Y:S01]  /*3180*/  LDC R10, c[0x0][0x238] ;  /* 0x00008e00ff0a7b82 */ /* 0x000e620000000800 */
[----:B------:R-:W-:Y:S02]  /*3190*/  ISETP.GT.AND P1, PT, R4, 0x9, PT ;  /* 0x000000090400780c */ /* 0x000fe40003f24270 */
[----:B------:R-:W-:-:S11]  /*31a0*/  PRMT R152, RZ, 0x7610, R152 ;  /* 0x00007610ff987816 */ /* 0x000fd60000000098 */
        /* <DEDUP_REMOVED lines=13> */
[----:B-1----:R-:W-:-:S04]  /*3280*/  IMAD.SHL.U32 R10, R10, 0x2, RZ ;  /* 0x000000020a0a7824 */ /* 0x002fc800078e00ff */
        /* <DEDUP_REMOVED lines=32> */
[C---:B------:R-:W-:Y:S02]  /*3490*/  ISETP.GT.AND P1, PT, R4.reuse, 0xb, PT ;  /* 0x0000000b0400780c */ /* 0x040fe40003f24270 */
[----:B------:R-:W-:Y:S02]  /*34a0*/  PRMT R199, RZ, 0x7610, R199 ;  /* 0x00007610ffc77816 */ /* 0x000fe400000000c7 */
[C---:B------:R-:W-:Y:S02]  /*34b0*/  ISETP.GT.AND P2, PT, R4.reuse, 0x13, PT ;  /* 0x000000130400780c */ /* 0x040fe40003f44270 */
[----:B------:R-:W-:Y:S01]  /*34c0*/  ISETP.GT.AND P3, PT, R4, 0x1b, PT ;  /* 0x0000001b0400780c */ /* 0x000fe20003f64270 */
[----:B------:R-:W-:-:S06]  /*34d0*/  IMAD R19, R19, 0x1b, RZ ;  /* 0x0000001b13137824 */ /* 0x000fcc00078e02ff */
[----:B------:R5:W3:Y:S01]  /*34e0*/  @P1 LDG.E.U16 R199, desc[UR14][R8.64] ;  /* 0x0000000e08c71981 */ /* 0x000ae2000c1e1500 */
[----:B------:R-:W-:Y:S01]  /*34f0*/  PRMT R204, RZ, 0x7610, R204 ;  /* 0x00007610ffcc7816 */ /* 0x000fe200000000cc */
[----:B-1----:R-:W-:Y:S01]  /*3500*/  IMAD R10, R10, 0x13, RZ ;  /* 0x000000130a0a7824 */ /* 0x002fe200078e02ff */
[----:B-----5:R-:W-:-:S03]  /*3510*/  PRMT R9, RZ, 0x7610, R9 ;  /* 0x00007610ff097816 */ /* 0x020fc60000000009 */
[----:B------:R-:W-:-:S05]  /*3520*/  IMAD.WIDE R10, R10, 0x2, R162 ;  /* 0x000000020a0a7825 */ /* 0x000fca00078e02a2 */
[----:B------:R1:W5:Y:S02]  /*3530*/  @P2 LDG.E.U16 R9, desc[UR14][R10.64] ;  /* 0x0000000e0a092981 */ /* 0x000364000c1e1500 */
[----:B-1----:R-:W-:-:S05]  /*3540*/  IMAD.WIDE R10, R19, 0x2, R162 ;  /* 0x00000002130a7825 */ /* 0x002fca00078e02a2 */
[----:B------:R1:W5:Y:S02]  /*3550*/  @P3 LDG.E.U16 R204, desc[UR14][R10.64] ;  /* 0x0000000e0acc3981 */ /* 0x000364000c1e1500 */
[----:B-1----:R-:W1:Y:S01]  /*3560*/  LDC R11, c[0x0][0x238] ;  /* 0x00008e00ff0b7b82 */ /* 0x002e620000000800 */
[C---:B------:R-:W-:Y:S02]  /*3570*/  ISETP.GT.AND P1, PT, R4.reuse, 0x5, PT ;  /* 0x000000050400780c */ /* 0x040fe40003f24270 */
[----:B------:R-:W-:Y:S02]  /*3580*/  PRMT R214, RZ, 0x7610, R214 ;  /* 0x00007610ffd67816 */ /* 0x000fe400000000d6 */
[----:B------:R-:W-:Y:S01]  /*3590*/  ISETP.GT.AND P0, PT, R4, 0x4, PT ;  /* 0x000000040400780c */ /* 0x000fe20003f04270 */
[----:B-1----:R-:W-:-:S04]  /*35a0*/  IMAD R11, R11, 0x5, RZ ;  /* 0x000000050b0b7824 */ /* 0x002fc800078e02ff */
[----:B------:R-:W-:-:S05]  /*35b0*/  IMAD.WIDE R10, R11, 0x2, R162 ;  /* 0x000000020b0a7825 */ /* 0x000fca00078e02a2 */
[----:B------:R1:W5:Y:S02]  /*35c0*/  @P1 LDG.E.U16 R214, desc[UR14][R10.64] ;  /* 0x0000000e0ad61981 */ /* 0x000364000c1e1500 */
[----:B-1----:R-:W1:Y:S01]  /*35d0*/  LDC R11, c[0x0][0x238] ;  /* 0x00008e00ff0b7b82 */ /* 0x002e620000000800 */
[----:B0-----:R-:W-:Y:S01]  /*35e0*/  IMAD.SHL.U32 R18, R18, 0x4, RZ ;  /* 0x0000000412127824 */ /* 0x001fe200078e00ff */
[----:B------:R-:W-:-:S03]  /*35f0*/  PRMT R206, RZ, 0x7610, R206 ;  /* 0x00007610ffce7816 */ /* 0x000fc600000000ce */
[----:B------:R-:W-:-:S05]  /*3600*/  IMAD.WIDE R18, R18, 0x2, R162 ;  /* 0x0000000212127825 */ /* 0x000fca00078e02a2 */
[----:B------:R0:W5:Y:S01]  /*3610*/  @P0 LDG.E.U16 R206, desc[UR14][R18.64] ;  /* 0x0000000e12ce0981 */ /* 0x000162000c1e1500 */
[C---:B------:R-:W-:Y:S02]  /*3620*/  ISETP.GT.AND P0, PT, R4.reuse, 0x6, PT ;  /* 0x000000060400780c */ /* 0x040fe40003f04270 */
[----:B------:R-:W-:Y:S02]  /*3630*/  PRMT R222, RZ, 0x7610, R222 ;  /* 0x00007610ffde7816 */ /* 0x000fe400000000de */
[----:B------:R-:W-:Y:S01]  /*3640*/  ISETP.GT.AND P1, PT, R4, 0x7, PT ;  /* 0x000000070400780c */ /* 0x000fe20003f24270 */
[----:B0-----:R-:W0:Y:S01]  /*3650*/  LDC R19, c[0x0][0x238] ;  /* 0x00008e00ff137b82 */ /* 0x001e220000000800 */
[----:B-1----:R-:W-:-:S04]  /*3660*/  IMAD R11, R11, 0x6, RZ ;  /* 0x000000060b0b7824 */ /* 0x002fc800078e02ff */
[----:B------:R-:W-:-:S05]  /*3670*/  IMAD.WIDE R10, R11, 0x2, R162 ;  /* 0x000000020b0a7825 */ /* 0x000fca00078e02a2 */
[----:B------:R1:W5:Y:S02]  /*3680*/  @P0 LDG.E.U16 R222, desc[UR14][R10.64] ;  /* 0x0000000e0ade0981 */ /* 0x000364000c1e1500 */
[----:B-1----:R-:W1:Y:S01]  /*3690*/  LDC R11, c[0x0][0x238] ;  /* 0x00008e00ff0b7b82 */ /* 0x002e620000000800 */
[----:B------:R-:W-:Y:S02]  /*36a0*/  PRMT R231, RZ, 0x7610, R231 ;  /* 0x00007610ffe77816 */ /* 0x000fe400000000e7 */
[----:B------:R-:W-:Y:S01]  /*36b0*/  ISETP.GT.AND P2, PT, R4, 0xc, PT ;  /* 0x0000000c0400780c */ /* 0x000fe20003f44270 */
[----:B0-----:R-:W-:Y:S02]  /*36c0*/  IMAD R19, R19, 0xc, RZ ;  /* 0x0000000c13137824 */ /* 0x001fe400078e02ff */
[----:B-1----:R-:W-:-:S04]  /*36d0*/  IMAD R11, R11, 0x7, RZ ;  /* 0x000000070b0b7824 */ /* 0x002fc800078e02ff */
[----:B------:R-:W-:-:S05]  /*36e0*/  IMAD.WIDE R10, R11, 0x2, R162 ;  /* 0x000000020b0a7825 */ /* 0x000fca00078e02a2 */
[----:B------:R0:W5:Y:S02]  /*36f0*/  @P1 LDG.E.U16 R231, desc[UR14][R10.64] ;  /* 0x0000000e0ae71981 */ /* 0x000164000c1e1500 */
[----:B0-----:R-:W0:Y:S01]  /*3700*/  LDC R11, c[0x0][0x238] ;  /* 0x00008e00ff0b7b82 */ /* 0x001e220000000800 */
[----:B------:R-:W-:Y:S01]  /*3710*/  PRMT R208, RZ, 0x7610, R208 ;  /* 0x00007610ffd07816 */ /* 0x000fe200000000d0 */
[----:B------:R-:W-:-:S05]  /*3720*/  IMAD.WIDE R18, R19, 0x2, R162 ;  /* 0x0000000213127825 */ /* 0x000fca00078e02a2 */
[----:B------:R1:W5:Y:S01]  /*3730*/  @P2 LDG.E.U16 R208, desc[UR14][R18.64] ;  /* 0x0000000e12d02981 */ /* 0x000362000c1e1500 */
[C---:B------:R-:W-:Y:S02]  /*3740*/  ISETP.GT.AND P2, PT, R4.reuse, 0x1c, PT ;  /* 0x0000001c0400780c */ /* 0x040fe40003f44270 */
[----:B------:R-:W-:Y:S02]  /*3750*/  PRMT R212, RZ, 0x7610, R212 ;  /* 0x00007610ffd47816 */ /* 0x000fe400000000d4 */
[C---:B------:R-:W-:Y:S02]  /*3760*/  ISETP.GT.AND P0, PT, R4.reuse, 0xd, PT ;  /* 0x0000000d0400780c */ /* 0x040fe40003f04270 */
[----:B------:R-:W-:Y:S02]  /*3770*/  PRMT R216, RZ, 0x7610, R216 ;  /* 0x00007610ffd87816 */ /* 0x000fe400000000d8 */
[----:B------:R-:W-:Y:S01]  /*3780*/  ISETP.GT.AND P1, PT, R4, 0xe, PT ;  /* 0x0000000e0400780c */ /* 0x000fe20003f24270 */
[----:B-1----:R-:W1:Y:S01]  /*3790*/  LDC R19, c[0x0][0x238] ;  /* 0x00008e00ff137b82 */ /* 0x002e620000000800 */
[----:B0-----:R-:W-:-:S04]  /*37a0*/  IMAD R11, R11, 0x1c, RZ ;  /* 0x0000001c0b0b7824 */ /* 0x001fc800078e02ff */
[----:B------:R-:W-:-:S05]  /*37b0*/  IMAD.WIDE R10, R11, 0x2, R162 ;  /* 0x000000020b0a7825 */ /* 0x000fca00078e02a2 */
[----:B------:R0:W5:Y:S02]  /*37c0*/  @P2 LDG.E.U16 R212, desc[UR14][R10.64] ;  /* 0x0000000e0ad42981 */ /* 0x000164000c1e1500 */
[----:B0-----:R-:W0:Y:S02]  /*37d0*/  LDC R11, c[0x0][0x238] ;  /* 0x00008e00ff0b7b82 */ /* 0x001e240000000800 */
[----:B0-----:R-:W-:-:S04]  /*37e0*/  IMAD R11, R11, 0xd, RZ ;  /* 0x0000000d0b0b7824 */ /* 0x001fc800078e02ff */
[----:B------:R-:W-:-:S05]  /*37f0*/  IMAD.WIDE R10, R11, 0x2, R162 ;  /* 0x000000020b0a7825 */ /* 0x000fca00078e02a2 */
[----:B------:R0:W5:Y:S02]  /*3800*/  @P0 LDG.E.U16 R216, desc[UR14][R10.64] ;  /* 0x0000000e0ad80981 */ /* 0x000164000c1e1500 */
[----:B0-----:R-:W0:Y:S01]  /*3810*/  LDC R11, c[0x0][0x238] ;  /* 0x00008e00ff0b7b82 */ /* 0x001e220000000800 */
[----:B------:R-:W-:Y:S01]  /*3820*/  PRMT R8, RZ, 0x7610, R8 ;  /* 0x00007610ff087816 */ /* 0x000fe20000000008 */
[----:B0-----:R-:W-:-:S04]  /*3830*/  IMAD R11, R11, 0xe, RZ ;  /* 0x0000000e0b0b7824 */ /* 0x001fc800078e02ff */
[----:B------:R-:W-:-:S05]  /*3840*/  IMAD.WIDE R10, R11, 0x2, R162 ;  /* 0x000000020b0a7825 */ /* 0x000fca00078e02a2 */
[----:B------:R0:W5:Y:S02]  /*3850*/  @P1 LDG.E.U16 R8, desc[UR14][R10.64] ;  /* 0x0000000e0a081981 */ /* 0x000164000c1e1500 */
[----:B0-----:R-:W0:Y:S01]  /*3860*/  LDC R11, c[0x0][0x238] ;  /* 0x00008e00ff0b7b82 */ /* 0x001e220000000800 */
[----:B------:R-:W-:Y:S02]  /*3870*/  ISETP.GT.AND P0, PT, R4, 0x15, PT ;  /* 0x000000150400780c */ /* 0x000fe40003f04270 */
[----:B------:R-:W-:Y:S01]  /*3880*/  PRMT R218, RZ, 0x7610, R218 ;  /* 0x00007610ffda7816 */ /* 0x000fe200000000da */
[----:B0-----:R-:W-:-:S04]  /*3890*/  IMAD R11, R11, 0x15, RZ ;  /* 0x000000150b0b7824 */ /* 0x001fc800078e02ff */
[----:B------:R-:W-:-:S06]  /*38a0*/  IMAD.WIDE R10, R11, 0x2, R162 ;  /* 0x000000020b0a7825 */ /* 0x000fcc00078e02a2 */
        /* <DEDUP_REMOVED lines=26> */
[C---:B------:R-:W-:Y:S01]  /*3a50*/  ISETP.GT.AND P3, PT, R4.reuse, 0x14, PT ;  /* 0x000000140400780c */ /* 0x040fe20003f64270 */
[----:B-1----:R-:W-:Y:S01]  /*3a60*/  IMAD R19, R19, 0x14, RZ ;  /* 0x0000001413137824 */ /* 0x002fe200078e02ff */
[----:B------:R-:W-:Y:S02]  /*3a70*/  ISETP.GT.AND P1, PT, R4, 0x1e, PT ;  /* 0x0000001e0400780c */ /* 0x000fe40003f24270 */
[----:B------:R-:W-:Y:S01]  /*3a80*/  PRMT R210, RZ, 0x7610, R210 ;  /* 0x00007610ffd27816 */ /* 0x000fe200000000d2 */
[----:B------:R-:W-:Y:S01]  /*3a90*/  IMAD.WIDE R18, R19, 0x2, R162 ;  /* 0x0000000213127825 */ /* 0x000fe200078e02a2 */
[----:B------:R-:W-:-:S07]  /*3aa0*/  PRMT R232, RZ, 0x7610, R232 ;  /* 0x00007610ffe87816 */ /* 0x000fce00000000e8 */
[----:B------:R-:W5:Y:S01]  /*3ab0*/  @P3 LDG.E.U16 R210, desc[UR14][R18.64] ;  /* 0x0000000e12d23981 */ /* 0x000f62000c1e1500 */
[----:B0-----:R-:W-:-:S04]  /*3ac0*/  IMAD R11, R11, 0x1e, RZ ;  /* 0x0000001e0b0b7824 */ /* 0x001fc800078e02ff */
[----:B------:R-:W-:-:S05]  /*3ad0*/  IMAD.WIDE R10, R11, 0x2, R162 ;  /* 0x000000020b0a7825 */ /* 0x000fca00078e02a2 */
[----:B------:R0:W5:Y:S02]  /*3ae0*/  @P1 LDG.E.U16 R232, desc[UR14][R10.64] ;  /* 0x0000000e0ae81981 */ /* 0x000164000c1e1500 */
[----:B0-----:R-:W0:Y:S01]  /*3af0*/  LDC R11, c[0x0][0x238] ;  /* 0x00008e00ff0b7b82 */ /* 0x001e220000000800 */
[----:B------:R-:W-:Y:S02]  /*3b00*/  ISETP.GT.AND P2, PT, R4, 0x1f, PT ;  /* 0x0000001f0400780c */ /* 0x000fe40003f44270 */
[----:B------:R-:W-:Y:S02]  /*3b10*/  PRMT R228, RZ, 0x7610, R228 ;  /* 0x00007610ffe47816 */ /* 0x000fe400000000e4 */
[----:B------:R-:W-:Y:S01]  /*3b20*/  LOP3.LUT R169, R169, R168, RZ, 0x3c, !PT ;  /* 0x000000a8a9a97212 */ /* 0x000fe200078e3cff */
[----:B0-----:R-:W-:-:S04]  /*3b30*/  IMAD R11, R11, 0x1f, RZ ;  /* 0x0000001f0b0b7824 */ /* 0x001fc800078e02ff */
[----:B------:R-:W-:-:S05]  /*3b40*/  IMAD.WIDE R10, R11, 0x2, R162 ;  /* 0x000000020b0a7825 */ /* 0x000fca00078e02a2 */
[----:B------:R0:W5:Y:S01]  /*3b50*/  @P2 LDG.E.U16 R228, desc[UR14][R10.64] ;  /* 0x0000000e0ae42981 */ /* 0x000162000c1e1500 */
[----:B------:R-:W-:Y:S01]  /*3b60*/  BAR.SYNC.DEFER_BLOCKING 0x0 ;  /* 0x0000000000007b1d */ /* 0x000fe20000010000 */
[----:B------:R-:W-:Y:S02]  /*3b70*/  LOP3.LUT R168, R169, R168, RZ, 0x3c, !PT ;  /* 0x000000a8a9a87212 */ /* 0x000fe400078e3cff */
[----:B------:R-:W-:Y:S02]  /*3b80*/  ISETP.GE.AND P0, PT, R7, R4, PT ;  /* 0x000000040700720c */ /* 0x000fe40003f06270 */
[----:B------:R-:W-:Y:S02]  /*3b90*/  LOP3.LUT R169, R169, R168, RZ, 0x3c, !PT ;  /* 0x000000a8a9a97212 */ /* 0x000fe400078e3cff */
[----:B------:R-:W-:Y:S01]  /*3ba0*/  PRMT R227, RZ, 0x7610, R227 ;  /* 0x00007610ffe37816 */ /* 0x000fe200000000e3 */
[----:B0-----:R-:W-:Y:S01]  /*3bb0*/  IMAD.WIDE R10, R236, 0x2, R168 ;  /* 0x00000002ec0a7825 */ /* 0x001fe200078e02a8 */
[----:B------:R-:W-:-:S02]  /*3bc0*/  PRMT R19, RZ, 0x7610, R19 ;  /* 0x00007610ff137816 */ /* 0x000fc40000000013 */
[----:B------:R-:W-:Y:S02]  /*3bd0*/  PRMT R226, RZ, 0x7610, R226 ;  /* 0x00007610ffe27816 */ /* 0x000fe400000000e2 */
[----:B------:R-:W-:-:S03]  /*3be0*/  LOP3.LUT R157, R157, R156, RZ, 0x3c, !PT ;  /* 0x0000009c9d9d7212 */ /* 0x000fc600078e3cff */
[----:B------:R0:W5:Y:S01]  /*3bf0*/  @!P0 LDG.E.U16 R227, desc[UR14][R10.64] ;  /* 0x0000000e0ae38981 */ /* 0x000162000c1e1500 */
[----:B------:R-:W-:Y:S01]  /*3c00*/  LOP3.LUT R156, R157, R156, RZ, 0x3c, !PT ;  /* 0x0000009c9d9c7212 */ /* 0x000fe200078e3cff */
[----:B0-----:R-:W-:-:S05]  /*3c10*/  IMAD.WIDE R10, R236, 0x2, R170 ;  /* 0x00000002ec0a7825 */ /* 0x001fca00078e02aa */
[----:B------:R0:W5:Y:S01]  /*3c20*/  @!P0 LDG.E.U16 R19, desc[UR14][R10.64] ;  /* 0x0000000e0a138981 */ /* 0x000162000c1e1500 */
[----:B------:R-:W-:Y:S02]  /*3c30*/  PRMT R18, RZ, 0x7610, R18 ;  /* 0x00007610ff127816 */ /* 0x000fe40000000012 */
[----:B------:R-:W-:Y:S01]  /*3c40*/  LOP3.LUT R157, R157, R156, RZ, 0x3c, !PT ;  /* 0x0000009c9d9d7212 */ /* 0x000fe200078e3cff */
[----:B0-----:R-:W-:-:S05]  /*3c50*/  IMAD.WIDE R10, R236, 0x2, R166 ;  /* 0x00000002ec0a7825 */ /* 0x001fca00078e02a6 */
[----:B------:R0:W5:Y:S01]  /*3c60*/  @!P0 LDG.E.U16 R226, desc[UR14][R10.64] ;  /* 0x0000000e0ae28981 */ /* 0x000162000c1e1500 */
[----:B------:R-:W-:Y:S01]  /*3c70*/  PRMT R225, RZ, 0x7610, R225 ;  /* 0x00007610ffe17816 */ /* 0x000fe200000000e1 */
[----:B0-----:R-:W-:-:S05]  /*3c80*/  IMAD.WIDE R10, R236, 0x2, R164 ;  /* 0x00000002ec0a7825 */ /* 0x001fca00078e02a4 */
[----:B------:R0:W5:Y:S01]  /*3c90*/  @!P0 LDG.E.U16 R18, desc[UR14][R10.64] ;  /* 0x0000000e0a128981 */ /* 0x000162000c1e1500 */
[----:B------:R-:W-:Y:S02]  /*3ca0*/  PRMT R17, RZ, 0x7610, R17 ;  /* 0x00007610ff117816 */ /* 0x000fe40000000011 */
[----:B------:R-:W-:Y:S01]  /*3cb0*/  LOP3.LUT R173, R173, R172, RZ, 0x3c, !PT ;  /* 0x000000acadad7212 */ /* 0x000fe200078e3cff */
[----:B0-----:R-:W-:-:S03]  /*3cc0*/  IMAD.WIDE R10, R236, 0x2, R156 ;  /* 0x00000002ec0a7825 */ /* 0x001fc600078e029c */
[----:B------:R-:W-:Y:S02]  /*3cd0*/  LOP3.LUT R172, R173, R172, RZ, 0x3c, !PT ;  /* 0x000000acadac7212 */ /* 0x000fe400078e3cff */
[----:B------:R0:W5:Y:S01]  /*3ce0*/  @!P0 LDG.E.U16 R225, desc[UR14][R10.64] ;  /* 0x0000000e0ae18981 */ /* 0x000162000c1e1500 */
[----:B------:R-:W-:Y:S02]  /*3cf0*/  PRMT R224, RZ, 0x7610, R224 ;  /* 0x00007610ffe07816 */ /* 0x000fe400000000e0 */
[----:B------:R-:W-:Y:S01]  /*3d00*/  LOP3.LUT R175, R175, R174, RZ, 0x3c, !PT ;  /* 0x000000aeafaf7212 */ /* 0x000fe200078e3cff */
[----:B0-----:R-:W-:Y:S01]  /*3d10*/  IMAD.WIDE R10, R236, 0x2, R160 ;  /* 0x00000002ec0a7825 */ /* 0x001fe200078e02a0 */
[----:B------:R-:W-:-:S04]  /*3d20*/  LOP3.LUT R173, R173, R172, RZ, 0x3c, !PT ;  /* 0x000000acadad7212 */ /* 0x000fc800078e3cff */
[----:B------:R0:W5:Y:S01]  /*3d30*/  @!P0 LDG.E.U16 R17, desc[UR14][R10.64] ;  /* 0x0000000e0a118981 */ /* 0x000162000c1e1500 */
[----:B------:R-:W-:Y:S02]  /*3d40*/  LOP3.LUT R174, R175, R174, RZ, 0x3c, !PT ;  /* 0x000000aeafae7212 */ /* 0x000fe400078e3cff */
[----:B------:R-:W-:Y:S01]  /*3d50*/  LOP3.LUT R177, R177, R176, RZ, 0x3c, !PT ;  /* 0x000000b0b1b17212 */ /* 0x000fe200078e3cff */
[----:B--2---:R1:W-:Y:S01]  /*3d60*/  STS.U16 [R2+UR12], R16 ;  /* 0x0000001002007988 */ /* 0x0043e2000800040c */
[----:B0-----:R-:W-:Y:S01]  /*3d70*/  IMAD.WIDE R10, R236, 0x2, R158 ;  /* 0x00000002ec0a7825 */ /* 0x001fe200078e029e */
[----:B------:R-:W-:Y:S02]  /*3d80*/  LOP3.LUT R175, R175, R174, RZ, 0x3c, !PT ;  /* 0x000000aeafaf7212 */ /* 0x000fe400078e3cff */
[----:B-1----:R-:W-:Y:S02]  /*3d90*/  PRMT R16, RZ, 0x7610, R16 ;  /* 0x00007610ff107816 */ /* 0x002fe40000000010 */
[----:B------:R0:W2:Y:S01]  /*3da0*/  @!P0 LDG.E.U16 R224, desc[UR14][R10.64] ;  /* 0x0000000e0ae08981 */ /* 0x0000a2000c1e1500 */
[----:B------:R-:W-:-:S02]  /*3db0*/  LOP3.LUT R176, R177, R176, RZ, 0x3c, !PT ;  /* 0x000000b0b1b07212 */ /* 0x000fc400078e3cff */
[----:B------:R-:W-:Y:S02]  /*3dc0*/  PRMT R155, RZ, 0x7610, R155 ;  /* 0x00007610ff9b7816 */ /* 0x000fe4000000009b */
[----:B------:R-:W-:Y:S01]  /*3dd0*/  LOP3.LUT R179, R179, R178, RZ, 0x3c, !PT ;  /* 0x000000b2b3b37212 */ /* 0x000fe200078e3cff */
[----:B0-----:R-:W-:Y:S01]  /*3de0*/  IMAD.WIDE R10, R236, 0x2, R172 ;  /* 0x00000002ec0a7825 */ /* 0x001fe200078e02ac */
[----:B------:R-:W-:-:S04]  /*3df0*/  LOP3.LUT R177, R177, R176, RZ, 0x3c, !PT ;  /* 0x000000b0b1b17212 */ /* 0x000fc800078e3cff */
[----:B------:R0:W2:Y:S01]  /*3e00*/  @!P0 LDG.E.U16 R16, desc[UR14][R10.64] ;  /* 0x0000000e0a108981 */ /* 0x0000a2000c1e1500 */
[----:B------:R-:W-:-:S03]  /*3e10*/  LOP3.LUT R178, R179, R178, RZ, 0x3c, !PT ;  /* 0x000000b2b3b27212 */ /* 0x000fc600078e3cff */
[----:B----4-:R1:W-:Y:S01]  /*3e20*/  STS.U16 [R2+UR12+0x800], R15 ;  /* 0x0008000f02007988 */ /* 0x0103e2000800040c */
[----:B0-----:R-:W-:Y:S01]  /*3e30*/  IMAD.WIDE R10, R236, 0x2, R174 ;  /* 0x00000002ec0a7825 */ /* 0x001fe200078e02ae */
[----:B------:R-:W-:Y:S02]  /*3e40*/  LOP3.LUT R179, R179, R178, RZ, 0x3c, !PT ;  /* 0x000000b2b3b37212 */ /* 0x000fe400078e3cff */
[----:B-1----:R-:W-:Y:S02]  /*3e50*/  PRMT R15, RZ, 0x7610, R15 ;  /* 0x00007610ff0f7816 */ /* 0x002fe4000000000f */
[----:B------:R0:W4:Y:S01]  /*3e60*/  @!P0 LDG.E.U16 R155, desc[UR14][R10.64] ;  /* 0x0000000e0a9b8981 */ /* 0x000122000c1e1500 */
[----:B------:R-:W-:-:S03]  /*3e70*/  LOP3.LUT R181, R181, R180, RZ, 0x3c, !PT ;  /* 0x000000b4b5b57212 */ /* 0x000fc600078e3cff */
[----:B------:R1:W-:Y:S01]  /*3e80*/  STS.U16 [R2+UR12+0x400], R154 ;  /* 0x0004009a02007988 */ /* 0x0003e2000800040c */
[----:B0-----:R-:W-:Y:S01]  /*3e90*/  IMAD.WIDE R10, R236, 0x2, R176 ;  /* 0x00000002ec0a7825 */ /* 0x001fe200078e02b0 */
[----:B-1----:R-:W-:-:S04]  /*3ea0*/  PRMT R154, RZ, 0x7610, R154 ;  /* 0x00007610ff9a7816 */ /* 0x002fc8000000009a */
[----:B------:R0:W4:Y:S01]  /*3eb0*/  @!P0 LDG.E.U16 R15, desc[UR14][R10.64] ;  /* 0x0000000e0a0f8981 */ /* 0x000122000c1e1500 */
[----:B------:R-:W-:Y:S01]  /*3ec0*/  LOP3.LUT R180, R181, R180, RZ, 0x3c, !PT ;  /* 0x000000b4b5b47212 */ /* 0x000fe200078e3cff */
[----:B0-----:R-:W-:-:S03]  /*3ed0*/  IMAD.WIDE R10, R236, 0x2, R178 ;  /* 0x00000002ec0a7825 */ /* 0x001fc600078e02b2 */
[----:B------:R-:W-:Y:S02]  /*3ee0*/  LOP3.LUT R181, R181, R180, RZ, 0x3c, !PT ;  /* 0x000000b4b5b57212 */ /* 0x000fe400078e3cff */
[----:B------:R0:W4:Y:S01]  /*3ef0*/  @!P0 LDG.E.U16 R154, desc[UR14][R10.64] ;  /* 0x0000000e0a9a8981 */ /* 0x000122000c1e1500 */
[----:B------:R-:W-:-:S03]  /*3f00*/  LOP3.LUT R183, R183, R182, RZ, 0x3c, !PT ;  /* 0x000000b6b7b77212 */ /* 0x000fc600078e3cff */
[----:B---3--:R-:W-:Y:S01]  /*3f10*/  STS.U16 [R2+UR12+0xc00], R153 ;  /* 0x000c009902007988 */ /* 0x008fe2000800040c */
[----:B0-----:R-:W-:-:S05]  /*3f20*/  LOP3.LUT R11, R2, 0x10, RZ, 0x3c, !PT ;  /* 0x00000010020b7812 */ /* 0x001fca00078e3cff */
[----:B------:R0:W-:Y:S01]  /*3f30*/  STS.U16 [R11+UR12+0x80], R14 ;  /* 0x0000800e0b007988 */ /* 0x0001e2000800040c */
[C---:B------:R-:W-:Y:S02]  /*3f40*/  LOP3.LUT R182, R183.reuse, R182, RZ, 0x3c, !PT ;  /* 0x000000b6b7b67212 */ /* 0x040fe400078e3cff */
[----:B0-----:R-:W-:Y:S01]  /*3f50*/  PRMT R14, RZ, 0x7610, R14 ;  /* 0x00007610ff0e7816 */ /* 0x001fe2000000000e */
[----:B------:R-:W-:Y:S01]  /*3f60*/  IMAD.WIDE R10, R236, 0x2, R180 ;  /* 0x00000002ec0a7825 */ /* 0x000fe200078e02b4 */
[----:B------:R-:W-:-:S04]  /*3f70*/  LOP3.LUT R183, R183, R182, RZ, 0x3c, !PT ;  /* 0x000000b6b7b77212 */ /* 0x000fc800078e3cff */
[----:B------:R0:W3:Y:S01]  /*3f80*/  @!P0 LDG.E.U16 R14, desc[UR14][R10.64] ;  /* 0x0000000e0a0e8981 */ /* 0x0000e2000c1e1500 */
[----:B------:R-:W-:Y:S02]  /*3f90*/  PRMT R153, RZ, 0x7610, R153 ;  /* 0x00007610ff997816 */ /* 0x000fe40000000099 */
[----:B------:R-:W-:Y:S02]  /*3fa0*/  LOP3.LUT R185, R185, R184, RZ, 0x3c, !PT ;  /* 0x000000b8b9b97212 */ /* 0x000fe400078e3cff */
[----:B0-----:R-:W-:-:S05]  /*3fb0*/  LOP3.LUT R11, R2, 0x10, RZ, 0x3c, !PT ;  /* 0x00000010020b7812 */ /* 0x001fca00078e3cff */
[----:B------:R0:W-:Y:S01]  /*3fc0*/  STS.U16 [R11+UR12+0x480], R152 ;  /* 0x000480980b007988 */ /* 0x0001e2000800040c */
[----:B------:R-:W-:Y:S01]  /*3fd0*/  LOP3.LUT R184, R185, R184, RZ, 0x3c, !PT ;  /* 0x000000b8b9b87212 */ /* 0x000fe200078e3cff */
[----:B0-----:R-:W-:-:S03]  /*3fe0*/  IMAD.WIDE R10, R236, 0x2, R182 ;  /* 0x00000002ec0a7825 */ /* 0x001fc600078e02b6 */
[----:B------:R-:W-:Y:S02]  /*3ff0*/  LOP3.LUT R185, R185, R184, RZ, 0x3c, !PT ;  /* 0x000000b8b9b97212 */ /* 0x000fe400078e3cff */
[----:B------:R0:W3:Y:S01]  /*4000*/  @!P0 LDG.E.U16 R153, desc[UR14][R10.64] ;  /* 0x0000000e0a998981 */ /* 0x0000e2000c1e1500 */
[----:B------:R-:W-:Y:S02]  /*4010*/  LOP3.LUT R187, R187, R186, RZ, 0x3c, !PT ;  /* 0x000000babbbb7212 */ /* 0x000fe400078e3cff */
        /* <DEDUP_REMOVED lines=18> */
[----:B------:R-:W-:Y:S02]  /*4140*/  LOP3.LUT R190, R191, R190, RZ, 0x3c, !PT ;  /* 0x000000bebfbe7212 */ /* 0x000fe400078e3cff */
[----:B------:R-:W-:Y:S02]  /*4150*/  LOP3.LUT R193, R193, R192, RZ, 0x3c, !PT ;  /* 0x000000c0c1c17212 */ /* 0x000fe400078e3cff */
[----:B0-----:R-:W-:Y:S01]  /*4160*/  PRMT R12, RZ, 0x7610, R12 ;  /* 0x00007610ff0c7816 */ /* 0x001fe2000000000c */
[----:B------:R-:W-:Y:S01]  /*4170*/  IMAD.WIDE R10, R236, 0x2, R188 ;  /* 0x00000002ec0a7825 */ /* 0x000fe200078e02bc */
[----:B------:R-:W-:-:S04]  /*4180*/  LOP3.LUT R191, R191, R190, RZ, 0x3c, !PT ;  /* 0x000000bebfbf7212 */ /* 0x000fc800078e3cff */
[----:B------:R0:W3:Y:S01]  /*4190*/  @!P0 LDG.E.U16 R12, desc[UR14][R10.64] ;  /* 0x0000000e0a0c8981 */ /* 0x0000e2000c1e1500 */
[C---:B------:R-:W-:Y:S02]  /*41a0*/  LOP3.LUT R192, R193.reuse, R192, RZ, 0x3c, !PT ;  /* 0x000000c0c1c07212 */ /* 0x040fe400078e3cff */
[----:B------:R-:W-:Y:S02]  /*41b0*/  PRMT R23, RZ, 0x7610, R23 ;  /* 0x00007610ff177816 */ /* 0x000fe40000000017 */
[----:B0-----:R-:W-:Y:S02]  /*41c0*/  LOP3.LUT R11, R2, 0x20, RZ, 0x3c, !PT ;  /* 0x00000020020b7812 */ /* 0x001fe400078e3cff */
[----:B------:R-:W-:-:S03]  /*41d0*/  LOP3.LUT R193, R193, R192, RZ, 0x3c, !PT ;  /* 0x000000c0c1c17212 */ /* 0x000fc600078e3cff */
[----:B------:R0:W-:Y:S01]  /*41e0*/  STS.U16 [R11+UR12+0x500], R21 ;  /* 0x000500150b007988 */ /* 0x0001e2000800040c */
[----:B------:R-:W-:Y:S01]  /*41f0*/  LOP3.LUT R195, R195, R194, RZ, 0x3c, !PT ;  /* 0x000000c2c3c37212 */ /* 0x000fe200078e3cff */
[----:B0-----:R-:W-:Y:S01]  /*4200*/  IMAD.WIDE R10, R236, 0x2, R190 ;  /* 0x00000002ec0a7825 */ /* 0x001fe200078e02be */
[----:B------:R-:W-:-:S04]  /*4210*/  LOP3.LUT R21, R2, 0x20, RZ, 0x3c, !PT ;  /* 0x0000002002157812 */ /* 0x000fc800078e3cff */
[----:B------:R0:W3:Y:S04]  /*4220*/  @!P0 LDG.E.U16 R23, desc[UR14][R10.64] ;  /* 0x0000000e0a178981 */ /* 0x0000e8000c1e1500 */
[----:B------:R1:W-:Y:S01]  /*4230*/  STS.U16 [R21+UR12+0x900], R20 ;  /* 0x0009001415007988 */ /* 0x0003e2000800040c */
[C---:B------:R-:W-:Y:S02]  /*4240*/  LOP3.LUT R194, R195.reuse, R194, RZ, 0x3c, !PT ;  /* 0x000000c2c3c27212 */ /* 0x040fe400078e3cff */
[----:B0-----:R-:W-:Y:S01]  /*4250*/  PRMT R11, RZ, 0x7610, R11 ;  /* 0x00007610ff0b7816 */ /* 0x001fe2000000000b */
[----:B-1----:R-:W-:Y:S01]  /*4260*/  IMAD.WIDE R20, R236, 0x2, R192 ;  /* 0x00000002ec147825 */ /* 0x002fe200078e02c0 */
[----:B------:R-:W-:-:S04]  /*4270*/  LOP3.LUT R195, R195, R194, RZ, 0x3c, !PT ;  /* 0x000000c2c3c37212 */ /* 0x000fc800078e3cff */
[----:B------:R0:W3:Y:S02]  /*4280*/  @!P0 LDG.E.U16 R11, desc[UR14][R20.64] ;  /* 0x0000000e140b8981 */ /* 0x0000e4000c1e1500 */
[----:B0-----:R-:W-:-:S05]  /*4290*/  LOP3.LUT R21, R2, 0x20, RZ, 0x3c, !PT ;  /* 0x0000002002157812 */ /* 0x001fca00078e3cff */
[----:B------:R0:W-:Y:S02]  /*42a0*/  STS.U16 [R21+UR12+0xd00], R22 ;  /* 0x000d001615007988 */ /* 0x0001e4000800040c */
[----:B0-----:R-:W-:Y:S01]  /*42b0*/  PRMT R22, RZ, 0x7610, R22 ;  /* 0x00007610ff167816 */ /* 0x001fe20000000016 */
[----:B------:R-:W-:-:S05]  /*42c0*/  IMAD.WIDE R20, R236, 0x2, R194 ;  /* 0x00000002ec147825 */ /* 0x000fca00078e02c2 */
[----:B------:R0:W3:Y:S02]  /*42d0*/  @!P0 LDG.E.U16 R22, desc[UR14][R20.64] ;  /* 0x0000000e14168981 */ /* 0x0000e4000c1e1500 */
[----:B0-----:R-:W-:-:S05]  /*42e0*/  LOP3.LUT R21, R2, 0x30, RZ, 0x3c, !PT ;  /* 0x0000003002157812 */ /* 0x001fca00078e3cff */
[----:B------:R0:W-:Y:S01]  /*42f0*/  STS.U16 [R21+UR12+0x180], R197 ;  /* 0x000180c515007988 */ /* 0x0001e2000800040c */
[----:B------:R-:W-:Y:S01]  /*4300*/  PRMT R10, RZ, 0x7610, R10 ;  /* 0x00007610ff0a7816 */ /* 0x000fe2000000000a */
[----:B0-----:R-:W-:Y:S02]  /*4310*/  IMAD.MOV.U32 R197, RZ, RZ, R196 ;  /* 0x000000ffffc57224 */ /* 0x001fe400078e00c4 */
[----:B------:R-:W-:Y:S01]  /*4320*/  IMAD.MOV.U32 R196, RZ, RZ, R200 ;  /* 0x000000ffffc47224 */ /* 0x000fe200078e00c8 */
[----:B------:R-:W-:-:S03]  /*4330*/  LOP3.LUT R200, R2, 0x30, RZ, 0x3c, !PT ;  /* 0x0000003002c87812 */ /* 0x000fc600078e3cff */
[----:B------:R-:W-:Y:S02]  /*4340*/  IMAD.WIDE R20, R236, 0x2, R196 ;  /* 0x00000002ec147825 */ /* 0x000fe400078e02c4 */
[----:B------:R0:W-:Y:S04]  /*4350*/  STS.U16 [R200+UR12+0x580], R199 ;  /* 0x000580c7c8007988 */ /* 0x0001e8000800040c */
[----:B------:R1:W3:Y:S01]  /*4360*/  @!P0 LDG.E.U16 R10, desc[UR14][R20.64] ;  /* 0x0000000e140a8981 */ /* 0x0002e2000c1e1500 */
[----:B0-----:R-:W-:Y:S02]  /*4370*/  IMAD.MOV.U32 R199, RZ, RZ, R198 ;  /* 0x000000ffffc77224 */ /* 0x001fe400078e00c6 */
[----:B------:R-:W-:Y:S01]  /*4380*/  IMAD.MOV.U32 R198, RZ, RZ, R201 ;  /* 0x000000ffffc67224 */ /* 0x000fe200078e00c9 */
[----:B-1----:R-:W-:-:S03]  /*4390*/  PRMT R21, RZ, 0x7610, R21 ;  /* 0x00007610ff157816 */ /* 0x002fc60000000015 */
[----:B------:R-:W-:-:S05]  /*43a0*/  IMAD.WIDE R200, R236, 0x2, R198 ;  /* 0x00000002ecc87825 */ /* 0x000fca00078e02c6 */
[----:B------:R0:W3:Y:S02]  /*43b0*/  @!P0 LDG.E.U16 R21, desc[UR14][R200.64] ;  /* 0x0000000ec8158981 */ /* 0x0000e4000c1e1500 */
[----:B0-----:R-:W-:Y:S01]  /*43c0*/  LOP3.LUT R201, R2, 0x30, RZ, 0x3c, !PT ;  /* 0x0000003002c97812 */ /* 0x001fe200078e3cff */
[----:B------:R-:W-:-:S04]  /*43d0*/  IMAD.MOV.U32 R200, RZ, RZ, R203 ;  /* 0x000000ffffc87224 */ /* 0x000fc800078e00cb */
[----:B-----5:R0:W-:Y:S02]  /*43e0*/  STS.U16 [R201+UR12+0x980], R9 ;  /* 0x00098009c9007988 */ /* 0x0201e4000800040c */
[----:B0-----:R-:W-:Y:S01]  /*43f0*/  IMAD.MOV.U32 R201, RZ, RZ, R202 ;  /* 0x000000ffffc97224 */ /* 0x001fe200078e00ca */
[----:B------:R-:W-:Y:S01]  /*4400*/  PRMT R9, RZ, 0x7610, R9 ;  /* 0x00007610ff097816 */ /* 0x000fe20000000009 */
[----:B------:R-:W-:-:S05]  /*4410*/  IMAD.WIDE R202, R236, 0x2, R200 ;  /* 0x00000002ecca7825 */ /* 0x000fca00078e02c8 */
[----:B------:R0:W5:Y:S01]  /*4420*/  @!P0 LDG.E.U16 R9, desc[UR14][R202.64] ;  /* 0x0000000eca098981 */ /* 0x000162000c1e1500 */
[----:B------:R-:W-:Y:S02]  /*4430*/  PRMT R20, RZ, 0x7610, R20 ;  /* 0x00007610ff147816 */ /* 0x000fe40000000014 */
[----:B0-----:R-:W-:Y:S01]  /*4440*/  LOP3.LUT R203, R2, 0x30, RZ, 0x3c, !PT ;  /* 0x0000003002cb7812 */ /* 0x001fe200078e3cff */
[----:B------:R-:W-:-:S04]  /*4450*/  IMAD.MOV.U32 R202, RZ, RZ, R207 ;  /* 0x000000ffffca7224 */ /* 0x000fc800078e00cf */
[----:B------:R0:W-:Y:S01]  /*4460*/  STS.U16 [R203+UR12+0xd80], R204 ;  /* 0x000d80cccb007988 */ /* 0x0001e2000800040c */
[----:B------:R-:W-:Y:S01]  /*4470*/  LOP3.LUT R207, R2, 0x40, RZ, 0x3c, !PT ;  /* 0x0000004002cf7812 */ /* 0x000fe200078e3cff */
[----:B0-----:R-:W-:Y:S02]  /*4480*/  IMAD.MOV.U32 R203, RZ, RZ, R205 ;  /* 0x000000ffffcb7224 */ /* 0x001fe400078e00cd */
[----:B------:R-:W-:Y:S02]  /*4490*/  IMAD.WIDE R204, R236, 0x2, R202 ;  /* 0x00000002eccc7825 */ /* 0x000fe400078e02ca */
[----:B------:R0:W-:Y:S04]  /*44a0*/  STS.U16 [R207+UR12+0x200], R206 ;  /* 0x000200cecf007988 */ /* 0x0001e8000800040c */
[----:B------:R1:W5:Y:S01]  /*44b0*/  @!P0 LDG.E.U16 R20, desc[UR14][R204.64] ;  /* 0x0000000ecc148981 */ /* 0x000362000c1e1500 */
[----:B------:R-:W-:Y:S01]  /*44c0*/  PRMT R233, RZ, 0x7610, R233 ;  /* 0x00007610ffe97816 */ /* 0x000fe200000000e9 */
[----:B-1----:R-:W-:-:S02]  /*44d0*/  IMAD.MOV.U32 R204, RZ, RZ, R211 ;  /* 0x000000ffffcc7224 */ /* 0x002fc400078e00d3 */
[----:B------:R-:W-:Y:S02]  /*44e0*/  IMAD.MOV.U32 R205, RZ, RZ, R209 ;  /* 0x000000ffffcd7224 */ /* 0x000fe400078e00d1 */
[----:B0-----:R-:W-:Y:S01]  /*44f0*/  IMAD.WIDE R206, R236, 0x2, R204 ;  /* 0x00000002ecce7825 */ /* 0x001fe200078e02cc */
[----:B------:R-:W-:-:S04]  /*4500*/  LOP3.LUT R209, R2, 0x40, RZ, 0x3c, !PT ;  /* 0x0000004002d17812 */ /* 0x000fc800078e3cff */
[----:B------:R0:W5:Y:S01]  /*4510*/  @!P0 LDG.E.U16 R233, desc[UR14][R206.64] ;  /* 0x0000000ecee98981 */ /* 0x000162000c1e1500 */
[----:B------:R-:W-:-:S03]  /*4520*/  PRMT R234, RZ, 0x7610, R234 ;  /* 0x00007610ffea7816 */ /* 0x000fc600000000ea */
[----:B------:R1:W-:Y:S01]  /*4530*/  STS.U16 [R209+UR12+0x600], R208 ;  /* 0x000600d0d1007988 */ /* 0x0003e2000800040c */
[----:B0-----:R-:W-:Y:S02]  /*4540*/  IMAD.MOV.U32 R206, RZ, RZ, R215 ;  /* 0x000000ffffce7224 */ /* 0x001fe400078e00d7 */
[----:B------:R-:W-:Y:S02]  /*4550*/  IMAD.MOV.U32 R207, RZ, RZ, R213 ;  /* 0x000000ffffcf7224 */ /* 0x000fe400078e00d5 */
[----:B-1----:R-:W-:Y:S01]  /*4560*/  IMAD.WIDE R208, R236, 0x2, R206 ;  /* 0x00000002ecd07825 */ /* 0x002fe200078e02ce */
[----:B------:R-:W-:-:S04]  /*4570*/  LOP3.LUT R213, R2, 0x40, RZ, 0x3c, !PT ;  /* 0x0000004002d57812 */ /* 0x000fc800078e3cff */
[----:B------:R0:W5:Y:S01]  /*4580*/  @!P0 LDG.E.U16 R234, desc[UR14][R208.64] ;  /* 0x0000000ed0ea8981 */ /* 0x000162000c1e1500 */
[----:B------:R-:W-:-:S03]  /*4590*/  PRMT R235, RZ, 0x7610, R235 ;  /* 0x00007610ffeb7816 */ /* 0x000fc600000000eb */
[----:B------:R1:W-:Y:S01]  /*45a0*/  STS.U16 [R213+UR12+0xa00], R210 ;  /* 0x000a00d2d5007988 */ /* 0x0003e2000800040c */
[----:B0-----:R-:W-:Y:S02]  /*45b0*/  IMAD.MOV.U32 R208, RZ, RZ, R219 ;  /* 0x000000ffffd07224 */ /* 0x001fe400078e00db */
[----:B------:R-:W-:Y:S02]  /*45c0*/  IMAD.MOV.U32 R209, RZ, RZ, R217 ;  /* 0x000000ffffd17224 */ /* 0x000fe400078e00d9 */
[----:B-1----:R-:W-:Y:S01]  /*45d0*/  IMAD.WIDE R210, R236, 0x2, R208 ;  /* 0x00000002ecd27825 */ /* 0x002fe200078e02d0 */
[----:B------:R0:W-:Y:S04]  /*45e0*/  STS.U16 [R213+UR12+0xe00], R212 ;  /* 0x000e00d4d5007988 */ /* 0x0001e8000800040c */
[----:B------:R1:W5:Y:S01]  /*45f0*/  @!P0 LDG.E.U16 R235, desc[UR14][R210.64] ;  /* 0x0000000ed2eb8981 */ /* 0x000362000c1e1500 */
[----:B------:R-:W-:Y:S01]  /*4600*/  PRMT R237, RZ, 0x7610, R237 ;  /* 0x00007610ffed7816 */ /* 0x000fe200000000ed */
[----:B-1----:R-:W-:-:S02]  /*4610*/  IMAD.MOV.U32 R210, RZ, RZ, R223 ;  /* 0x000000ffffd27224 */ /* 0x002fc400078e00df */
[----:B------:R-:W-:Y:S02]  /*4620*/  IMAD.MOV.U32 R211, RZ, RZ, R221 ;  /* 0x000000ffffd37224 */ /* 0x000fe400078e00dd */
[----:B0-----:R-:W-:Y:S01]  /*4630*/  IMAD.WIDE R212, R236, 0x2, R210 ;  /* 0x00000002ecd47825 */ /* 0x001fe200078e02d2 */
[----:B------:R-:W-:-:S04]  /*4640*/  LOP3.LUT R221, R2, 0x50, RZ, 0x3c, !PT ;  /* 0x0000005002dd7812 */ /* 0x000fc800078e3cff */
[----:B------:R0:W5:Y:S04]  /*4650*/  @!P0 LDG.E.U16 R237, desc[UR14][R212.64] ;  /* 0x0000000ed4ed8981 */ /* 0x000168000c1e1500 */
[----:B------:R1:W-:Y:S01]  /*4660*/  STS.U16 [R221+UR12+0x280], R214 ;  /* 0x000280d6dd007988 */ /* 0x0003e2000800040c */
[----:B0-----:R-:W-:Y:S02]  /*4670*/  IMAD.MOV.U32 R212, RZ, RZ, R239 ;  /* 0x000000ffffd47224 */ /* 0x001fe400078e00ef */
[--C-:B------:R-:W-:Y:S01]  /*4680*/  IMAD.MOV.U32 R213, RZ, RZ, R238.reuse ;  /* 0x000000ffffd57224 */ /* 0x100fe200078e00ee */
[----:B------:R-:W-:Y:S01]  /*4690*/  PRMT R238, RZ, 0x7610, R238 ;  /* 0x00007610ffee7816 */ /* 0x000fe200000000ee */
[----:B-1----:R-:W-:Y:S01]  /*46a0*/  IMAD.WIDE R214, R236, 0x2, R212 ;  /* 0x00000002ecd67825 */ /* 0x002fe200078e02d4 */
[----:B------:R0:W-:Y:S04]  /*46b0*/  STS.U16 [R221+UR12+0x680], R216 ;  /* 0x000680d8dd007988 */ /* 0x0001e8000800040c */
[----:B------:R1:W5:Y:S01]  /*46c0*/  @!P0 LDG.E.U16 R238, desc[UR14][R214.64] ;  /* 0x0000000ed6ee8981 */ /* 0x000362000c1e1500 */
[----:B------:R-:W-:Y:S01]  /*46d0*/  PRMT R239, RZ, 0x7610, R239 ;  /* 0x00007610ffef7816 */ /* 0x000fe200000000ef */
[----:B-1----:R-:W-:-:S02]  /*46e0*/  IMAD.MOV.U32 R214, RZ, RZ, R241 ;  /* 0x000000ffffd67224 */ /* 0x002fc400078e00f1 */
[----:B------:R-:W-:Y:S02]  /*46f0*/  IMAD.MOV.U32 R215, RZ, RZ, R240 ;  /* 0x000000ffffd77224 */ /* 0x000fe400078e00f0 */
[----:B0-----:R-:W-:Y:S01]  /*4700*/  IMAD.WIDE R216, R236, 0x2, R214 ;  /* 0x00000002ecd87825 */ /* 0x001fe200078e02d6 */
[----:B------:R0:W-:Y:S04]  /*4710*/  STS.U16 [R221+UR12+0xa80], R218 ;  /* 0x000a80dadd007988 */ /* 0x0001e8000800040c */
[----:B------:R1:W5:Y:S01]  /*4720*/  @!P0 LDG.E.U16 R239, desc[UR14][R216.64] ;  /* 0x0000000ed8ef8981 */ /* 0x000362000c1e1500 */
[----:B------:R-:W-:Y:S01]  /*4730*/  PRMT R240, RZ, 0x7610, R240 ;  /* 0x00007610fff07816 */ /* 0x000fe200000000f0 */
[----:B-1----:R-:W-:Y:S02]  /*4740*/  IMAD.MOV.U32 R216, RZ, RZ, R244 ;  /* 0x000000ffffd87224 */ /* 0x002fe400078e00f4 */
[----:B------:R-:W-:-:S02]  /*4750*/  IMAD.MOV.U32 R217, RZ, RZ, R243 ;  /* 0x000000ffffd97224 */ /* 0x000fc400078e00f3 */
[C---:B0-----:R-:W-:Y:S01]  /*4760*/  IMAD.WIDE R218, R236.reuse, 0x2, R216 ;  /* 0x00000002ecda7825 */ /* 0x041fe200078e02d8 */
[----:B------:R0:W-:Y:S04]  /*4770*/  STS.U16 [R221+UR12+0xe80], R220 ;  /* 0x000e80dcdd007988 */ /* 0x0001e8000800040c */
[----:B------:R1:W5:Y:S01]  /*4780*/  @!P0 LDG.E.U16 R240, desc[UR14][R218.64] ;  /* 0x0000000edaf08981 */ /* 0x000362000c1e1500 */
[----:B------:R-:W-:Y:S01]  /*4790*/  PRMT R241, RZ, 0x7610, R241 ;  /* 0x00007610fff17816 */ /* 0x000fe200000000f1 */
[----:B-1----:R-:W-:Y:S02]  /*47a0*/  IMAD.MOV.U32 R218, RZ, RZ, R246 ;  /* 0x000000ffffda7224 */ /* 0x002fe400078e00f6 */
        /* <DEDUP_REMOVED lines=8> */
[----:B-1----:R-:W-:-:S05]  /*4830*/  IMAD.WIDE R222, R236, 0x2, R220 ;  /* 0x00000002ecde7825 */ /* 0x002fca00078e02dc */
[----:B------:R-:W5:Y:S04]  /*4840*/  @!P0 LDG.E.U16 R243, desc[UR14][R222.64] ;  /* 0x0000000edef38981 */ /* 0x000f68000c1e1500 */
[----:B------:R-:W-:Y:S04]  /*4850*/  STS.U16 [R244+UR12+0x700], R8 ;  /* 0x00070008f4007988 */ /* 0x000fe8000800040c */
[----:B------:R0:W-:Y:S04]  /*4860*/  STS.U16 [R244+UR12+0xb00], R5 ;  /* 0x000b0005f4007988 */ /* 0x0001e8000800040c */
[----:B------:R-:W-:Y:S04]  /*4870*/  STS.U16 [R244+UR12+0xf00], R232 ;  /* 0x000f00e8f4007988 */ /* 0x000fe8000800040c */
[----:B------:R-:W-:Y:S01]  /*4880*/  STS.U16 [R252+UR12+0x380], R231 ;  /* 0x000380e7fc007988 */ /* 0x000fe2000800040c */
[----:B------:R-:W-:Y:S01]  /*4890*/  UMOV UR4, UR13 ;  /* 0x0000000d00047c82 */ /* 0x000fe20008000000 */
[----:B------:R-:W-:Y:S01]  /*48a0*/  UMOV UR5, 0x40000040 ;  /* 0x4000004000057882 */ /* 0x000fe20000000000 */
[----:B------:R-:W-:Y:S01]  /*48b0*/  UMOV UR18, UR6 ;  /* 0x0000000600127c82 */ /* 0x000fe20008000000 */
[----:B------:R-:W-:Y:S01]  /*48c0*/  STS.U16 [R252+UR12+0x780], R230 ;  /* 0x000780e6fc007988 */ /* 0x000fe2000800040c */
[----:B------:R-:W-:Y:S01]  /*48d0*/  UMOV UR19, UR7 ;  /* 0x0000000700137c82 */ /* 0x000fe20008000000 */
[----:B------:R-:W-:Y:S01]  /*48e0*/  UMOV UR22, UR10 ;  /* 0x0000000a00167c82 */ /* 0x000fe20008000000 */
[----:B------:R-:W-:Y:S01]  /*48f0*/  UMOV UR23, UR11 ;  /* 0x0000000b00177c82 */ /* 0x000fe20008000000 */
[----:B------:R-:W-:Y:S01]  /*4900*/  STS.U16 [R252+UR12+0xb80], R229 ;  /* 0x000b80e5fc007988 */ /* 0x000fe2000800040c */
[----:B0-----:R-:W0:Y:S03]  /*4910*/  LDC R5, c[0x0][0x238] ;  /* 0x00008e00ff057b82 */ /* 0x001e260000000800 */
[----:B------:R-:W-:Y:S04]  /*4920*/  STS.U16 [R252+UR12+0xf80], R228 ;  /* 0x000f80e4fc007988 */ /* 0x000fe8000800040c */
[----:B------:R-:W-:Y:S04]  /*4930*/  STS.U16 [R3+UR12+0x2000], R227 ;  /* 0x002000e303007988 */ /* 0x000fe8000800040c */
[----:B------:R-:W-:Y:S04]  /*4940*/  STS.U16 [R3+UR12+0x2200], R226 ;  /* 0x002200e203007988 */ /* 0x000fe8000800040c */
[----:B------:R-:W-:Y:S04]  /*4950*/  STS.U16 [R3+UR12+0x2400], R225 ;  /* 0x002400e103007988 */ /* 0x000fe8000800040c */
[----:B--2---:R-:W-:Y:S04]  /*4960*/  STS.U16 [R3+UR12+0x2600], R224 ;  /* 0x002600e003007988 */ /* 0x004fe8000800040c */
[----:B----4-:R-:W-:Y:S04]  /*4970*/  STS.U16 [R3+UR12+0x2800], R155 ;  /* 0x0028009b03007988 */ /* 0x010fe8000800040c */
[----:B------:R-:W-:Y:S04]  /*4980*/  STS.U16 [R3+UR12+0x2a00], R154 ;  /* 0x002a009a03007988 */ /* 0x000fe8000800040c */
[----:B---3--:R-:W-:Y:S04]  /*4990*/  STS.U16 [R3+UR12+0x2c00], R153 ;  /* 0x002c009903007988 */ /* 0x008fe8000800040c */
[----:B------:R-:W-:Y:S04]  /*49a0*/  STS.U16 [R3+UR12+0x2e00], R152 ;  /* 0x002e009803007988 */ /* 0x000fe8000800040c */
[----:B------:R-:W-:Y:S04]  /*49b0*/  STS.U16 [R3+UR12+0x3000], R23 ;  /* 0x0030001703007988 */ /* 0x000fe8000800040c */
[----:B------:R-:W-:Y:S04]  /*49c0*/  STS.U16 [R3+UR12+0x3200], R22 ;  /* 0x0032001603007988 */ /* 0x000fe8000800040c */
[----:B------:R-:W-:Y:S04]  /*49d0*/  STS.U16 [R3+UR12+0x3400], R21 ;  /* 0x0034001503007988 */ /* 0x000fe8000800040c */
[----:B-----5:R-:W-:Y:S04]  /*49e0*/  STS.U16 [R3+UR12+0x3600], R20 ;  /* 0x0036001403007988 */ /* 0x020fe8000800040c */
[----:B------:R-:W-:Y:S04]  /*49f0*/  STS.U16 [R3+UR12+0x3800], R234 ;  /* 0x003800ea03007988 */ /* 0x000fe8000800040c */
        /* <DEDUP_REMOVED lines=13> */
[----:B------:R1:W-:Y:S04]  /*4ad0*/  STS.U16 [R249+UR12+0x3500], R9 ;  /* 0x00350009f9007988 */ /* 0x0003e8000800040c */
[----:B------:R-:W-:Y:S04]  /*4ae0*/  STS.U16 [R249+UR12+0x3700], R233 ;  /* 0x003700e9f9007988 */ /* 0x000fe8000800040c */
[----:B------:R-:W-:Y:S04]  /*4af0*/  STS.U16 [R249+UR12+0x3900], R235 ;  /* 0x003900ebf9007988 */ /* 0x000fe8000800040c */
[----:B------:R-:W-:Y:S04]  /*4b00*/  STS.U16 [R249+UR12+0x3b00], R238 ;  /* 0x003b00eef9007988 */ /* 0x000fe8000800040c */
[----:B------:R-:W-:Y:S04]  /*4b10*/  STS.U16 [R249+UR12+0x3d00], R240 ;  /* 0x003d00f0f9007988 */ /* 0x000fe8000800040c */
[----:B------:R2:W-:Y:S01]  /*4b20*/  STS.U16 [R249+UR12+0x3f00], R243 ;  /* 0x003f00f3f9007988 */ /* 0x0005e2000800040c */
[----:B------:R3:W-:Y:S06]  /*4b30*/  MEMBAR.ALL.CTA ;  /* 0x0000000000007992 */ /* 0x0007ec0000008000 */
[----:B---3--:R-:W3:Y:S02]  /*4b40*/  FENCE.VIEW.ASYNC.S ;  /* 0x00000000000073c6 */ /* 0x008ee40000000000 */
[----:B---3--:R-:W-:Y:S06]  /*4b50*/  BAR.SYNC.DEFER_BLOCKING 0x0 ;  /* 0x0000000000007b1d */ /* 0x008fec0000010000 */
[----:B------:R-:W-:-:S06]  /*4b60*/  WARPGROUP.ARRIVE ;  /* 0x00000000000079c5 */ /* 0x000fcc0000000000 */
[----:B------:R-:W-:-:S12]  /*4b70*/  HGMMA.64x128x16.F32.BF16 R88, gdesc[UR4].tnspA, R88 ;  /* 0x21e00000045879f0 */ /* 0x000fd80008701858 */
[----:B------:R-:W-:-:S12]  /*4b80*/  HGMMA.64x128x16.F32.BF16 R88, gdesc[UR8].tnspA, R88 ;  /* 0x21e00000085879f0 */ /* 0x000fd80008701858 */
[----:B------:R-:W-:Y:S01]  /*4b90*/  HGMMA.64x128x16.F32.BF16 R24, gdesc[UR16].tnspA, R24 ;  /* 0x21e00000101879f0 */ /* 0x000fe20008701818 */
[----:B-1----:R-:W-:-:S04]  /*4ba0*/  IMAD.WIDE R8, R242, 0x2, R194 ;  /* 0x00000002f2087825 */ /* 0x002fc800078e02c2 */
[----:B------:R-:W-:Y:S02]  /*4bb0*/  IMAD.MOV.U32 R195, RZ, RZ, R8 ;  /* 0x000000ffffc37224 */ /* 0x000fe400078e0008 */
[----:B------:R-:W-:Y:S02]  /*4bc0*/  IMAD.MOV.U32 R194, RZ, RZ, R9 ;  /* 0x000000ffffc27224 */ /* 0x000fe400078e0009 */
[----:B------:R-:W-:-:S04]  /*4bd0*/  IMAD.WIDE R8, R242, 0x2, R188 ;  /* 0x00000002f2087825 */ /* 0x000fc800078e02bc */
[----:B------:R-:W-:Y:S02]  /*4be0*/  IMAD.MOV.U32 R189, RZ, RZ, R8 ;  /* 0x000000ffffbd7224 */ /* 0x000fe400078e0008 */
[----:B------:R-:W-:Y:S02]  /*4bf0*/  IMAD.MOV.U32 R188, RZ, RZ, R9 ;  /* 0x000000ffffbc7224 */ /* 0x000fe400078e0009 */
[----:B------:R-:W-:Y:S01]  /*4c00*/  IMAD.WIDE R8, R242, 0x2, R182 ;  /* 0x00000002f2087825 */ /* 0x000fe200078e02b6 */
[----:B------:R-:W-:Y:S03]  /*4c10*/  HGMMA.64x128x16.F32.BF16 R24, gdesc[UR20].tnspA, R24, gsb0 ;  /* 0x21e00000141879f0 */ /* 0x000fe60008001818 */
[----:B------:R-:W-:Y:S02]  /*4c20*/  IMAD.MOV.U32 R183, RZ, RZ, R8 ;  /* 0x000000ffffb77224 */ /* 0x000fe400078e0008 */
[----:B------:R-:W-:-:S02]  /*4c30*/  IMAD.MOV.U32 R182, RZ, RZ, R9 ;  /* 0x000000ffffb67224 */ /* 0x000fc400078e0009 */
[----:B------:R-:W-:Y:S02]  /*4c40*/  VIADD R6, R6, 0xffffffff ;  /* 0xffffffff06067836 */ /* 0x000fe40000000000 */
[----:B------:R-:W-:-:S04]  /*4c50*/  IMAD.WIDE R10, R242, 0x2, R190 ;  /* 0x00000002f20a7825 */ /* 0x000fc800078e02be */
[----:B------:R-:W-:Y:S01]  /*4c60*/  IMAD.WIDE R8, R242, 0x2, R178 ;  /* 0x00000002f2087825 */ /* 0x000fe200078e02b2 */
[----:B------:R-:W-:-:S03]  /*4c70*/  ISETP.NE.U32.AND P0, PT, R6, RZ, PT ;  /* 0x000000ff0600720c */ /* 0x000fc60003f05070 */
[----:B------:R-:W-:Y:S02]  /*4c80*/  IMAD.MOV.U32 R191, RZ, RZ, R10 ;  /* 0x000000ffffbf7224 */ /* 0x000fe400078e000a */
[----:B------:R-:W-:Y:S02]  /*4c90*/  IMAD.MOV.U32 R190, RZ, RZ, R11 ;  /* 0x000000ffffbe7224 */ /* 0x000fe400078e000b */
[----:B------:R-:W-:Y:S02]  /*4ca0*/  IMAD.MOV.U32 R179, RZ, RZ, R8 ;  /* 0x000000ffffb37224 */ /* 0x000fe400078e0008 */
[----:B------:R-:W-:Y:S02]  /*4cb0*/  IMAD.MOV.U32 R178, RZ, RZ, R9 ;  /* 0x000000ffffb27224 */ /* 0x000fe400078e0009 */
[----:B------:R-:W-:-:S04]  /*4cc0*/  IMAD.WIDE R12, R242, 0x2, R192 ;  /* 0x00000002f20c7825 */ /* 0x000fc800078e02c0 */
[----:B------:R-:W-:-:S04]  /*4cd0*/  IMAD.WIDE R10, R242, 0x2, R186 ;  /* 0x00000002f20a7825 */ /* 0x000fc800078e02ba */
[----:B------:R-:W-:-:S04]  /*4ce0*/  IMAD.WIDE R8, R242, 0x2, R172 ;  /* 0x00000002f2087825 */ /* 0x000fc800078e02ac */
[----:B------:R-:W-:-:S04]  /*4cf0*/  IMAD.WIDE R216, R242, 0x2, R216 ;  /* 0x00000002f2d87825 */ /* 0x000fc800078e02d8 */
[----:B------:R-:W-:Y:S02]  /*4d00*/  IMAD.MOV.U32 R193, RZ, RZ, R12 ;  /* 0x000000ffffc17224 */ /* 0x000fe400078e000c */
[----:B------:R-:W-:Y:S02]  /*4d10*/  IMAD.MOV.U32 R192, RZ, RZ, R13 ;  /* 0x000000ffffc07224 */ /* 0x000fe400078e000d */
[----:B------:R-:W-:Y:S02]  /*4d20*/  IMAD.MOV.U32 R187, RZ, RZ, R10 ;  /* 0x000000ffffbb7224 */ /* 0x000fe400078e000a */
[----:B------:R-:W-:Y:S02]  /*4d30*/  IMAD.MOV.U32 R186, RZ, RZ, R11 ;  /* 0x000000ffffba7224 */ /* 0x000fe400078e000b */
[----:B------:R-:W-:Y:S02]  /*4d40*/  IMAD.MOV.U32 R173, RZ, RZ, R8 ;  /* 0x000000ffffad7224 */ /* 0x000fe400078e0008 */
[----:B------:R-:W-:-:S02]  /*4d50*/  IMAD.MOV.U32 R172, RZ, RZ, R9 ;  /* 0x000000ffffac7224 */ /* 0x000fc400078e0009 */
[----:B------:R-:W-:-:S04]  /*4d60*/  IMAD.WIDE R212, R242, 0x2, R212 ;  /* 0x00000002f2d47825 */ /* 0x000fc800078e02d4 */
        /* <DEDUP_REMOVED lines=8> */
[----:B--2---:R-:W-:Y:S02]  /*4df0*/  IMAD.MOV.U32 R243, RZ, RZ, R217 ;  /* 0x000000fffff37224 */ /* 0x004fe400078e00d9 */
[----:B------:R-:W-:-:S04]  /*4e00*/  IMAD.WIDE R200, R242, 0x2, R200 ;  /* 0x00000002f2c87825 */ /* 0x000fc800078e02c8 */
[----:B------:R-:W-:-:S04]  /*4e10*/  IMAD.WIDE R218, R242, 0x2, R218 ;  /* 0x00000002f2da7825 */ /* 0x000fc800078e02da */
[----:B------:R-:W-:-:S04]  /*4e20*/  IMAD.WIDE R214, R242, 0x2, R214 ;  /* 0x00000002f2d67825 */ /* 0x000fc800078e02d6 */
[----:B------:R-:W-:-:S04]  /*4e30*/  IMAD.WIDE R210, R242, 0x2, R210 ;  /* 0x00000002f2d27825 */ /* 0x000fc800078e02d2 */
[----:B------:R-:W-:Y:S02]  /*4e40*/  IMAD.MOV.U32 R238, RZ, RZ, R213 ;  /* 0x000000ffffee7224 */ /* 0x000fe400078e00d5 */
[----:B------:R-:W-:Y:S02]  /*4e50*/  IMAD.MOV.U32 R217, RZ, RZ, R209 ;  /* 0x000000ffffd97224 */ /* 0x000fe400078e00d1 */
        /* <DEDUP_REMOVED lines=8> */
[----:B------:R-:W-:Y:S02]  /*4ee0*/  IMAD.MOV.U32 R213, RZ, RZ, R207 ;  /* 0x000000ffffd57224 */ /* 0x000fe400078e00cf */
[----:B------:R-:W-:Y:S02]  /*4ef0*/  IMAD.MOV.U32 R209, RZ, RZ, R205 ;  /* 0x000000ffffd17224 */ /* 0x000fe400078e00cd */
[----:B------:R-:W-:Y:S01]  /*4f00*/  IMAD.WIDE R12, R242, 0x2, R176 ;  /* 0x00000002f20c7825 */ /* 0x000fe200078e02b0 */
[----:B------:R-:W-:-:S03]  /*4f10*/  WARPGROUP.DEPBAR.LE gsb0, 0x0 ;  /* 0x00008000000079c5 */ /* 0x000fc60000010000 */
[----:B------:R-:W-:-:S04]  /*4f20*/  IMAD.WIDE R10, R242, 0x2, R174 ;  /* 0x00000002f20a7825 */ /* 0x000fc800078e02ae */
[----:B0-----:R-:W-:Y:S02]  /*4f30*/  IMAD.SHL.U32 R5, R5, 0x20, RZ ;  /* 0x0000002005057824 */ /* 0x001fe400078e00ff */
        /* <DEDUP_REMOVED lines=26> */
[----:B------:R-:W-:-:S04]  /*50e0*/  IMAD.WIDE R158, R242, 0x2, R158 ;  /* 0x00000002f29e7825 */ /* 0x000fc800078e029e */
[----:B------:R-:W-:-:S04]  /*50f0*/  IMAD.WIDE R160, R242, 0x2, R160 ;  /* 0x00000002f2a07825 */ /* 0x000fc800078e02a0 */
[----:B------:R-:W-:-:S04]  /*5100*/  IMAD.WIDE R164, R242, 0x2, R164 ;  /* 0x00000002f2a47825 */ /* 0x000fc800078e02a4 */
[----:B------:R-:W-:-:S04]  /*5110*/  IMAD.WIDE R166, R242, 0x2, R166 ;  /* 0x00000002f2a67825 */ /* 0x000fc800078e02a6 */
[----:B------:R-:W-:-:S04]  /*5120*/  IMAD.WIDE R170, R242, 0x2, R170 ;  /* 0x00000002f2aa7825 */ /* 0x000fc800078e02aa */
[----:B------:R-:W-:-:S04]  /*5130*/  IMAD.WIDE R162, R5, 0x2, R162 ;  /* 0x0000000205a27825 */ /* 0x000fc800078e02a2 */
[----:B------:R-:W-:Y:S02]  /*5140*/  IMAD.MOV.U32 R169, RZ, RZ, R8 ;  /* 0x000000ffffa97224 */ /* 0x000fe400078e0008 */
[----:B------:R-:W-:Y:S02]  /*5150*/  IMAD.MOV.U32 R168, RZ, RZ, R9 ;  /* 0x000000ffffa87224 */ /* 0x000fe400078e0009 */
[----:B------:R-:W-:Y:S01]  /*5160*/  VIADD R4, R4, 0xffffffe0 ;  /* 0xffffffe004047836 */ /* 0x000fe20000000000 */
[----:B------:R-:W-:Y:S06]  /*5170*/  @P0 BRA `(.L_x_1) ;  /* 0xffffffdc00840947 */ /* 0x000fec000383ffff */
[----:B------:R-:W-:Y:S02]  /*5180*/  F2FP.BF16.F32.PACK_AB R67, R67, R66 ;  /* 0x000000424343723e */ /* 0x000fe400000010ff */
[----:B------:R-:W-:Y:S02]  /*5190*/  F2FP.BF16.F32.PACK_AB R66, R65, R64 ;  /* 0x000000404142723e */ /* 0x000fe400000010ff */
[----:B------:R-:W-:Y:S02]  /*51a0*/  F2FP.BF16.F32.PACK_AB R64, R129, R128 ;  /* 0x000000808140723e */ /* 0x000fe400000010ff */
[----:B------:R-:W-:Y:S02]  /*51b0*/  F2FP.BF16.F32.PACK_AB R128, R125, R124 ;  /* 0x0000007c7d80723e */ /* 0x000fe400000010ff */
[----:B------:R-:W-:Y:S02]  /*51c0*/  F2FP.BF16.F32.PACK_AB R87, R87, R86 ;  /* 0x000000565757723e */ /* 0x000fe400000010ff */
[----:B------:R-:W-:-:S02]  /*51d0*/  F2FP.BF16.F32.PACK_AB R83, R83, R82 ;  /* 0x000000525353723e */ /* 0x000fc400000010ff */
        /* <DEDUP_REMOVED lines=57> */
[----:B------:R-:W-:-:S07]  /*5570*/  F2FP.BF16.F32.PACK_AB R24, R89, R88 ;  /* 0x000000585918723e */ /* 0x000fce00000010ff */
.L_x_0:
[----:B------:R-:W0:Y:S01]  /*5580*/  S2R R4, SR_TID.X ;  /* 0x0000000000047919 */ /* 0x000e220000002100 */
[----:B------:R-:W-:Y:S01]  /*5590*/  LEA R251, R251, UR12, 0x4 ;  /* 0x0000000cfbfb7c11 */ /* 0x000fe2000f8e20ff */
[----:B------:R-:W-:Y:S01]  /*55a0*/  ULDC.64 UR4, c[0x0][0x228] ;  /* 0x00008a0000047ab9 */ /* 0x000fe20000000a00 */
[----:B------:R-:W-:Y:S01]  /*55b0*/  VIADD R5, R0, 0x1 ;  /* 0x0000000100057836 */ /* 0x000fe20000000000 */
[----:B------:R-:W-:Y:S01]  /*55c0*/  BAR.SYNC.DEFER_BLOCKING 0x0 ;  /* 0x0000000000007b1d */ /* 0x000fe20000010000 */
[----:B------:R-:W-:-:S04]  /*55d0*/  ISETP.GE.AND P0, PT, R250, UR4, PT ;  /* 0x00000004fa007c0c */ /* 0x000fc8000bf06270 */
[C---:B------:R-:W-:Y:S01]  /*55e0*/  ISETP.LT.AND P5, PT, R0.reuse, UR5, !P0 ;  /* 0x0000000500007c0c */ /* 0x040fe2000c7a1270 */
[----:B------:R-:W-:Y:S01]  /*55f0*/  ULDC UR6, c[0x0][0x22c] ;  /* 0x00008b0000067ab9 */ /* 0x000fe20000000800 */
[----:B------:R-:W-:Y:S01]  /*5600*/  ULDC UR4, c[0x0][0x22c] ;  /* 0x00008b0000047ab9 */ /* 0x000fe20000000800 */
[----:B------:R-:W-:Y:S01]  /*5610*/  ISETP.LT.AND P4, PT, R5, UR6, !P0 ;  /* 0x0000000605007c0c */ /* 0x000fe2000c781270 */
[----:B------:R-:W-:Y:S01]  /*5620*/  VIADD R5, R0, 0x2 ;  /* 0x0000000200057836 */ /* 0x000fe20000000000 */
[----:B------:R-:W-:Y:S01]  /*5630*/  ULDC UR6, c[0x0][0x22c] ;  /* 0x00008b0000067ab9 */ /* 0x000fe20000000800 */
[----:B------:R-:W-:-:S03]  /*5640*/  ULDC UR5, c[0x0][0x22c] ;  /* 0x00008b0000057ab9 */ /* 0x000fc60000000800 */
[----:B------:R-:W-:Y:S01]  /*5650*/  ISETP.LT.AND P2, PT, R5, UR4, !P0 ;  /* 0x0000000405007c0c */ /* 0x000fe2000c741270 */
[----:B------:R-:W-:Y:S01]  /*5660*/  ULDC UR4, c[0x0][0x22c] ;  /* 0x00008b0000047ab9 */ /* 0x000fe20000000800 */
[C---:B0-----:R-:W-:Y:S02]  /*5670*/  IMAD.SHL.U32 R2, R4.reuse, 0x10, RZ ;  /* 0x0000001004027824 */ /* 0x041fe400078e00ff */
[----:B------:R-:W-:-:S03]  /*5680*/  IMAD.SHL.U32 R3, R4, 0x40, RZ ;  /* 0x0000004004037824 */ /* 0x000fc600078e00ff */
[----:B------:R-:W-:Y:S02]  /*5690*/  LOP3.LUT R2, R2, 0xf0, RZ, 0xc0, !PT ;  /* 0x000000f002027812 */ /* 0x000fe400078ec0ff */
[----:B------:R-:W-:-:S04]  /*56a0*/  LOP3.LUT R3, R3, 0x400, RZ, 0xc0, !PT ;  /* 0x0000040003037812 */ /* 0x000fc800078ec0ff */
[----:B------:R-:W-:Y:S01]  /*56b0*/  IADD3 R3, R3, UR12, R2 ;  /* 0x0000000c03037c10 */ /* 0x000fe2000fffe002 */
[----:B------:R-:W-:Y:S02]  /*56c0*/  IMAD.SHL.U32 R2, R4, 0x8, RZ ;  /* 0x0000000804027824 */ /* 0x000fe400078e00ff */
[----:B------:R-:W-:-:S03]  /*56d0*/  VIADD R4, R0, 0x3 ;  /* 0x0000000300047836 */ /* 0x000fc60000000000 */
[----:B------:R-:W-:Y:S02]  /*56e0*/  LOP3.LUT R2, R2, 0x300, RZ, 0xc0, !PT ;  /* 0x0000030002027812 */ /* 0x000fe400078ec0ff */
[----:B------:R-:W-:Y:S01]  /*56f0*/  ISETP.LT.AND P1, PT, R4, UR6, !P0 ;  /* 0x0000000604007c0c */ /* 0x000fe2000c721270 */
[----:B------:R-:W-:Y:S01]  /*5700*/  VIADD R4, R0, 0x4 ;  /* 0x0000000400047836 */ /* 0x000fe20000000000 */
[----:B------:R-:W-:Y:S01]  /*5710*/  ULDC.64 UR6, c[0x0][0x220] ;  /* 0x0000880000067ab9 */ /* 0x000fe20000000a00 */
[----:B------:R-:W-:-:S03]  /*5720*/  IMAD.IADD R88, R2, 0x1, R3 ;  /* 0x0000000102587824 */ /* 0x000fc600078e0203 */
[----:B------:R-:W-:Y:S01]  /*5730*/  ISETP.LT.AND P3, PT, R4, UR4, !P0 ;  /* 0x0000000404007c0c */ /* 0x000fe2000c761270 */
[----:B------:R-:W-:Y:S01]  /*5740*/  ULDC UR4, c[0x0][0x244] ;  /* 0x0000910000047ab9 */ /* 0x000fe20000000800 */
[----:B------:R-:W-:Y:S01]  /*5750*/  STSM.16.M88.4 [R88], R24 ;  /* 0x0000001858007844 */ /* 0x000fe20000000200 */
[----:B------:R-:W-:Y:S01]  /*5760*/  IMAD R3, R250, UR4, RZ ;  /* 0x00000004fa037c24 */ /* 0x000fe2000f8e02ff */
[----:B------:R-:W-:Y:S01]  /*5770*/  ULDC UR4, c[0x0][0x248] ;  /* 0x0000920000047ab9 */ /* 0x000fe20000000800 */
[----:B------:R-:W-:Y:S03]  /*5780*/  BAR.SYNC.DEFER_BLOCKING 0x0 ;  /* 0x0000000000007b1d */ /* 0x000fe60000010000 */
[----:B------:R-:W-:-:S04]  /*5790*/  LEA R2, P6, R3, UR6, 0x1 ;  /* 0x0000000603027c11 */ /* 0x000fc8000f8c08ff */
[----:B------:R-:W-:Y:S01]  /*57a0*/  LEA.HI.X.SX32 R3, R3, UR7, 0x1, P6 ;  /* 0x0000000703037c11 */ /* 0x000fe2000b0f0eff */
[----:B------:R-:W-:Y:S01]  /*57b0*/  ULDC UR6, c[0x0][0x248] ;  /* 0x0000920000067ab9 */ /* 0x000fe20000000800 */
[----:B------:R-:W-:Y:S01]  /*57c0*/  ULDC UR7, c[0x0][0x22c] ;  /* 0x00008b0000077ab9 */ /* 0x000fe20000000800 */
[----:B------:R-:W0:Y:S01]  /*57d0*/  LDS.128 R60, [R251] ;  /* 0x00000000fb3c7984 */ /* 0x000e220000000c00 */
[----:B------:R-:W-:Y:S06]  /*57e0*/  BAR.SYNC.DEFER_BLOCKING 0x0 ;  /* 0x0000000000007b1d */ /* 0x000fec0000010000 */
[----:B------:R-:W-:Y:S02]  /*57f0*/  STSM.16.M88.4 [R88], R28 ;  /* 0x0000001c58007844 */ /* 0x000fe40000000200 */
[----:B------:R-:W-:Y:S06]  /*5800*/  BAR.SYNC.DEFER_BLOCKING 0x0 ;  /* 0x0000000000007b1d */ /* 0x000fec0000010000 */
[----:B------:R-:W1:Y:S02]  /*5810*/  LDS.128 R56, [R251] ;  /* 0x00000000fb387984 */ /* 0x000e640000000c00 */
[----:B------:R-:W-:Y:S06]  /*5820*/  BAR.SYNC.DEFER_BLOCKING 0x0 ;  /* 0x0000000000007b1d */ /* 0x000fec0000010000 */
[----:B------:R-:W-:Y:S02]  /*5830*/  STSM.16.M88.4 [R88], R32 ;  /* 0x0000002058007844 */ /* 0x000fe40000000200 */
[----:B------:R-:W-:Y:S06]  /*5840*/  BAR.SYNC.DEFER_BLOCKING 0x0 ;  /* 0x0000000000007b1d */ /* 0x000fec0000010000 */
[----:B------:R-:W2:Y:S02]  /*5850*/  LDS.128 R52, [R251] ;  /* 0x00000000fb347984 */ /* 0x000ea40000000c00 */
[----:B------:R-:W-:Y:S06]  /*5860*/  BAR.SYNC.DEFER_BLOCKING 0x0 ;  /* 0x0000000000007b1d */ /* 0x000fec0000010000 */
[----:B------:R-:W-:Y:S02]  /*5870*/  STSM.16.M88.4 [R88], R36 ;  /* 0x0000002458007844 */ /* 0x000fe40000000200 */
[----:B------:R-:W-:Y:S06]  /*5880*/  BAR.SYNC.DEFER_BLOCKING 0x0 ;  /* 0x0000000000007b1d */ /* 0x000fec0000010000 */
[----:B------:R-:W3:Y:S02]  /*5890*/  LDS.128 R48, [R251] ;  /* 0x00000000fb307984 */ /* 0x000ee40000000c00 */
[----:B------:R-:W-:Y:S06]  /*58a0*/  BAR.SYNC.DEFER_BLOCKING 0x0 ;  /* 0x0000000000007b1d */ /* 0x000fec0000010000 */
[----:B------:R-:W-:Y:S02]  /*58b0*/  STSM.16.M88.4 [R88], R40 ;  /* 0x0000002858007844 */ /* 0x000fe40000000200 */
[----:B------:R-:W-:Y:S06]  /*58c0*/  BAR.SYNC.DEFER_BLOCKING 0x0 ;  /* 0x0000000000007b1d */ /* 0x000fec0000010000 */
[----:B------:R-:W4:Y:S02]  /*58d0*/  LDS.128 R16, [R251] ;  /* 0x00000000fb107984 */ /* 0x000f240000000c00 */
[----:B------:R-:W-:Y:S06]  /*58e0*/  BAR.SYNC.DEFER_BLOCKING 0x0 ;  /* 0x0000000000007b1d */ /* 0x000fec0000010000 */
[----:B------:R-:W-:Y:S02]  /*58f0*/  STSM.16.M88.4 [R88], R44 ;  /* 0x0000002c58007844 */ /* 0x000fe40000000200 */
[----:B------:R-:W-:Y:S06]  /*5900*/  BAR.SYNC.DEFER_BLOCKING 0x0 ;  /* 0x0000000000007b1d */ /* 0x000fec0000010000 */
[----:B------:R-:W5:Y:S02]  /*5910*/  LDS.128 R12, [R251] ;  /* 0x00000000fb0c7984 */ /* 0x000f640000000c00 */
        /* <DEDUP_REMOVED lines=17> */
[----:B------:R0:W-:Y:S02]  /*5a30*/  STSM.16.M88.4 [R88], R64 ;  /* 0x0000004058007844 */ /* 0x0001e40000000200 */
[----:B------:R-:W-:Y:S01]  /*5a40*/  BAR.SYNC.DEFER_BLOCKING 0x0 ;  /* 0x0000000000007b1d */ /* 0x000fe20000010000 */
[----:B0-----:R-:W-:-:S04]  /*5a50*/  IMAD R65, R0, UR4, RZ ;  /* 0x0000000400417c24 */ /* 0x001fc8000f8e02ff */
[C---:B------:R-:W-:Y:S01]  /*5a60*/  VIADD R67, R65.reuse, UR4 ;  /* 0x0000000441437c36 */ /* 0x040fe20008000000 */
[----:B------:R-:W-:-:S04]  /*5a70*/  LEA R64, P6, R65, R2, 0x1 ;  /* 0x0000000241407211 */ /* 0x000fc800078c08ff */
[----:B------:R-:W-:Y:S02]  /*5a80*/  LEA.HI.X.SX32 R65, R65, R3, 0x1, P6 ;  /* 0x0000000341417211 */ /* 0x000fe400030f0eff */
[----:B------:R-:W-:Y:S01]  /*5a90*/  LEA R66, P6, R67, R2, 0x1 ;  /* 0x0000000243427211 */ /* 0x000fe200078c08ff */
[----:B------:R-:W0:Y:S01]  /*5aa0*/  LDS.128 R28, [R251] ;  /* 0x00000000fb1c7984 */ /* 0x000e220000000c00 */
[----:B------:R-:W-:Y:S06]  /*5ab0*/  BAR.SYNC.DEFER_BLOCKING 0x0 ;  /* 0x0000000000007b1d */ /* 0x000fec0000010000 */
[----:B------:R1:W-:Y:S02]  /*5ac0*/  STSM.16.M88.4 [R88], R68 ;  /* 0x0000004458007844 */ /* 0x0003e40000000200 */
[----:B------:R-:W-:Y:S01]  /*5ad0*/  BAR.SYNC.DEFER_BLOCKING 0x0 ;  /* 0x0000000000007b1d */ /* 0x000fe20000010000 */
[----:B-1----:R-:W-:-:S02]  /*5ae0*/  VIADD R68, R0, 0x5 ;  /* 0x0000000500447836 */ /* 0x002fc40000000000 */
[C---:B------:R-:W-:Y:S01]  /*5af0*/  VIADD R70, R67.reuse, UR4 ;  /* 0x0000000443467c36 */ /* 0x040fe20008000000 */
[----:B------:R-:W-:Y:S01]  /*5b00*/  LEA.HI.X.SX32 R67, R67, R3, 0x1, P6 ;  /* 0x0000000343437211 */ /* 0x000fe200030f0eff */
[----:B------:R-:W-:Y:S01]  /*5b10*/  VIADD R71, R0, 0x6 ;  /* 0x0000000600477836 */ /* 0x000fe20000000000 */
[----:B------:R-:W-:Y:S02]  /*5b20*/  LDS.128 R32, [R251] ;  /* 0x00000000fb207984 */ /* 0x000fe40000000c00 */
[----:B------:R-:W-:Y:S06]  /*5b30*/  BAR.SYNC.DEFER_BLOCKING 0x0 ;  /* 0x0000000000007b1d */ /* 0x000fec0000010000 */
[----:B------:R1:W-:Y:S02]  /*5b40*/  STSM.16.M88.4 [R88], R72 ;  /* 0x0000004858007844 */ /* 0x0003e40000000200 */
[----:B------:R-:W-:Y:S01]  /*5b50*/  BAR.SYNC.DEFER_BLOCKING 0x0 ;  /* 0x0000000000007b1d */ /* 0x000fe20000010000 */
[----:B-1----:R-:W-:-:S05]  /*5b60*/  PRMT R72, R60, 0x7632, R72 ;  /* 0x000076323c487816 */ /* 0x002fca0000000048 */
[----:B------:R-:W-:Y:S02]  /*5b70*/  LDS.128 R36, [R251] ;  /* 0x00000000fb247984 */ /* 0x000fe40000000c00 */
[----:B------:R-:W-:Y:S06]  /*5b80*/  BAR.SYNC.DEFER_BLOCKING 0x0 ;  /* 0x0000000000007b1d */ /* 0x000fec0000010000 */
[----:B------:R-:W-:Y:S02]  /*5b90*/  STSM.16.M88.4 [R88], R76 ;  /* 0x0000004c58007844 */ /* 0x000fe40000000200 */
[----:B------:R-:W-:Y:S06]  /*5ba0*/  BAR.SYNC.DEFER_BLOCKING 0x0 ;  /* 0x0000000000007b1d */ /* 0x000fec0000010000 */
[----:B------:R-:W-:Y:S02]  /*5bb0*/  LDS.128 R40, [R251] ;  /* 0x00000000fb287984 */ /* 0x000fe40000000c00 */
[----:B------:R-:W-:Y:S06]  /*5bc0*/  BAR.SYNC.DEFER_BLOCKING 0x0 ;  /* 0x0000000000007b1d */ /* 0x000fec0000010000 */
[----:B------:R-:W-:Y:S02]  /*5bd0*/  STSM.16.M88.4 [R88], R80 ;  /* 0x0000005058007844 */ /* 0x000fe40000000200 */
[----:B------:R-:W-:Y:S06]  /*5be0*/  BAR.SYNC.DEFER_BLOCKING 0x0 ;  /* 0x0000000000007b1d */ /* 0x000fec0000010000 */
[----:B------:R-:W1:Y:S02]  /*5bf0*/  LDS.128 R44, [R251] ;  /* 0x00000000fb2c7984 */ /* 0x000e640000000c00 */
[----:B------:R-:W-:Y:S06]  /*5c00*/  BAR.SYNC.DEFER_BLOCKING 0x0 ;  /* 0x0000000000007b1d */ /* 0x000fec0000010000 */
[----:B------:R-:W-:Y:S02]  /*5c10*/  STSM.16.M88.4 [R88], R84 ;  /* 0x0000005458007844 */ /* 0x000fe40000000200 */
[----:B------:R-:W-:Y:S06]  /*5c20*/  BAR.SYNC.DEFER_BLOCKING 0x0 ;  /* 0x0000000000007b1d */ /* 0x000fec0000010000 */
[----:B------:R2:W-:Y:S01]  /*5c30*/  @P5 STG.E.U16 desc[UR14][R64.64], R60 ;  /* 0x0000003c40005986 */ /* 0x0005e2000c10150e */
[----:B------:R-:W-:Y:S01]  /*5c40*/  ISETP.LT.AND P5, PT, R68, UR5, !P0 ;  /* 0x0000000544007c0c */ /* 0x000fe2000c7a1270 */
[----:B------:R-:W-:Y:S01]  /*5c50*/  ULDC UR5, c[0x0][0x22c] ;  /* 0x00008b0000057ab9 */ /* 0x000fe20000000800 */
[C---:B------:R-:W-:Y:S01]  /*5c60*/  LEA R68, P6, R70.reuse, R2, 0x1 ;  /* 0x0000000246447211 */ /* 0x040fe200078c08ff */
[----:B------:R3:W-:Y:S01]  /*5c70*/  @P4 STG.E.U16 desc[UR14][R66.64], R72 ;  /* 0x0000004842004986 */ /* 0x0007e2000c10150e */
[----:B------:R-:W-:Y:S01]  /*5c80*/  ISETP.LT.AND P4, PT, R71, UR5, !P0 ;  /* 0x0000000547007c0c */ /* 0x000fe2000c781270 */
[----:B------:R-:W-:Y:S01]  /*5c90*/  ULDC UR5, c[0x0][0x22c] ;  /* 0x00008b0000057ab9 */ /* 0x000fe20000000800 */
[C---:B------:R-:W-:Y:S01]  /*5ca0*/  LEA.HI.X.SX32 R69, R70.reuse, R3, 0x1, P6 ;  /* 0x0000000346457211 */ /* 0x040fe200030f0eff */
[----:B------:R-:W-:Y:S01]  /*5cb0*/  VIADD R70, R70, UR4 ;  /* 0x0000000446467c36 */ /* 0x000fe20008000000 */
[----:B------:R-:W-:Y:S01]  /*5cc0*/  PRMT R71, R61, 0x7632, R71 ;  /* 0x000076323d477816 */ /* 0x000fe20000000047 */
[----:B------:R-:W1:Y:S01]  /*5cd0*/  LDS.128 R248, [R251] ;  /* 0x00000000fbf87984 */ /* 0x000e620000000c00 */
[----:B--2---:R-:W-:-:S02]  /*5ce0*/  VIADD R65, R0, 0x7 ;  /* 0x0000000700417836 */ /* 0x004fc40000000000 */
[CC--:B------:R-:W-:Y:S01]  /*5cf0*/  LEA R64, P6, R70.reuse, R2.reuse, 0x1 ;  /* 0x0000000246407211 */ /* 0x0c0fe200078c08ff */
[C---:B------:R-:W-:Y:S01]  /*5d00*/  VIADD R60, R70.reuse, UR4 ;  /* 0x00000004463c7c36 */ /* 0x040fe20008000000 */
[----:B------:R2:W-:Y:S01]  /*5d10*/  @P2 STG.E.U16 desc[UR14][R68.64], R61 ;  /* 0x0000003d44002986 */ /* 0x0005e2000c10150e */
[----:B------:R-:W-:Y:S01]  /*5d20*/  ISETP.LT.AND P2, PT, R65, UR5, !P0 ;  /* 0x0000000541007c0c */ /* 0x000fe2000c741270 */
[----:B------:R-:W-:Y:S01]  /*5d30*/  ULDC UR5, c[0x0][0x22c] ;  /* 0x00008b0000057ab9 */ /* 0x000fe20000000800 */
[----:B------:R-:W-:Y:S01]  /*5d40*/  LEA.HI.X.SX32 R65, R70, R3, 0x1, P6 ;  /* 0x0000000346417211 */ /* 0x000fe200030f0eff */
[----:B------:R-:W-:Y:S01]  /*5d50*/  VIADD R70, R0, 0x8 ;  /* 0x0000000800467836 */ /* 0x000fe20000000000 */
[----:B---3--:R-:W-:-:S03]  /*5d60*/  LEA R66, P6, R60, R2, 0x1 ;  /* 0x000000023c427211 */ /* 0x008fc600078c08ff */
[----:B------:R3:W-:Y:S01]  /*5d70*/  @P1 STG.E.U16 desc[UR14][R64.64], R71 ;  /* 0x0000004740001986 */ /* 0x0007e2000c10150e */
[CC--:B------:R-:W-:Y:S01]  /*5d80*/  LEA.HI.X.SX32 R67, R60.reuse, R3.reuse, 0x1, P6 ;  /* 0x000000033c437211 */ /* 0x0c0fe200030f0eff */
[----:B--2---:R-:W-:Y:S01]  /*5d90*/  VIADD R68, R60, UR4 ;  /* 0x000000043c447c36 */ /* 0x004fe20008000000 */
[----:B------:R-:W-:Y:S01]  /*5da0*/  ISETP.LT.AND P1, PT, R70, UR5, !P0 ;  /* 0x0000000546007c0c */ /* 0x000fe2000c721270 */
[----:B------:R-:W-:Y:S02]  /*5db0*/  VIADD R69, R0, 0x9 ;  /* 0x0000000900457836 */ /* 0x000fe40000000000 */
[----:B------:R2:W-:Y:S01]  /*5dc0*/  @P3 STG.E.U16 desc[UR14][R66.64], R62 ;  /* 0x0000003e42003986 */ /* 0x0005e2000c10150e */
[----:B------:R-:W-:Y:S01]  /*5dd0*/  ULDC UR5, c[0x0][0x22c] ;  /* 0x00008b0000057ab9 */ /* 0x000fe20000000800 */
[----:B------:R-:W-:Y:S02]  /*5de0*/  LEA R60, P6, R68, R2, 0x1 ;  /* 0x00000002443c7211 */ /* 0x000fe400078c08ff */
[----:B------:R-:W-:Y:S01]  /*5df0*/  ISETP.LT.AND P3, PT, R69, UR5, !P0 ;  /* 0x0000000545007c0c */ /* 0x000fe2000c761270 */
[----:B------:R-:W-:Y:S01]  /*5e00*/  VIADD R69, R0, 0xa ;  /* 0x0000000a00457836 */ /* 0x000fe20000000000 */
[C---:B------:R-:W-:Y:S01]  /*5e10*/  LEA.HI.X.SX32 R61, R68.reuse, R3, 0x1, P6 ;  /* 0x00000003443d7211 */ /* 0x040fe200030f0eff */
[----:B------:R-:W-:Y:S01]  /*5e20*/  VIADD R68, R68, UR4 ;  /* 0x0000000444447c36 */ /* 0x000fe20008000000 */
[----:B---3--:R-:W-:Y:S01]  /*5e30*/  PRMT R65, R62, 0x7632, R65 ;  /* 0x000076323e417816 */ /* 0x008fe20000000041 */
[----:B------:R-:W-:-:S02]  /*5e40*/  ULDC UR5, c[0x0][0x22c] ;  /* 0x00008b0000057ab9 */ /* 0x000fc40000000800 */
[C---:B--2---:R-:W-:Y:S02]  /*5e50*/  VIADD R62, R68.reuse, UR4 ;  /* 0x00000004443e7c36 */ /* 0x044fe40008000000 */
[----:B------:R2:W-:Y:S01]  /*5e60*/  @P5 STG.E.U16 desc[UR14][R60.64], R65 ;  /* 0x000000413c005986 */ /* 0x0005e2000c10150e */
[-C--:B------:R-:W-:Y:S01]  /*5e70*/  LEA R64, P5, R68, R2.reuse, 0x1 ;  /* 0x0000000244407211 */ /* 0x080fe200078a08ff */
[----:B------:R-:W-:Y:S01]  /*5e80*/  VIADD R67, R0, 0xb ;  /* 0x0000000b00437836 */ /* 0x000fe20000000000 */
[----:B------:R-:W-:Y:S02]  /*5e90*/  LEA R66, P6, R62, R2, 0x1 ;  /* 0x000000023e427211 */ /* 0x000fe400078c08ff */
[----:B--2---:R-:W-:Y:S01]  /*5ea0*/  LEA.HI.X.SX32 R65, R68, R3, 0x1, P5 ;  /* 0x0000000344417211 */ /* 0x004fe200028f0eff */
[----:B------:R-:W-:Y:S01]  /*5eb0*/  VIADD R61, R62, UR4 ;  /* 0x000000043e3d7c36 */ /* 0x000fe20008000000 */
[----:B------:R-:W-:Y:S01]  /*5ec0*/  ISETP.LT.AND P5, PT, R69, UR5, !P0 ;  /* 0x0000000545007c0c */ /* 0x000fe2000c7a1270 */
[----:B------:R-:W-:-:S02]  /*5ed0*/  ULDC UR5, c[0x0][0x22c] ;  /* 0x00008b0000057ab9 */ /* 0x000fc40000000800 */
[----:B------:R2:W-:Y:S01]  /*5ee0*/  @P4 STG.E.U16 desc[UR14][R64.64], R63 ;  /* 0x0000003f40004986 */ /* 0x0005e2000c10150e */
[----:B------:R-:W-:Y:S01]  /*5ef0*/  ISETP.LT.AND P4, PT, R67, UR5, !P0 ;  /* 0x0000000543007c0c */ /* 0x000fe2000c781270 */
[C---:B------:R-:W-:Y:S01]  /*5f00*/  VIADD R68, R61.reuse, UR4 ;  /* 0x000000043d447c36 */ /* 0x040fe20008000000 */
[-C--:B------:R-:W-:Y:S01]  /*5f10*/  LEA.HI.X.SX32 R67, R62, R3.reuse, 0x1, P6 ;  /* 0x000000033e437211 */ /* 0x080fe200030f0eff */
[----:B------:R-:W-:Y:S01]  /*5f20*/  VIADD R62, R0, 0xc ;  /* 0x0000000c003e7836 */ /* 0x000fe20000000000 */
[C---:B------:R-:W-:Y:S01]  /*5f30*/  LEA R60, P6, R61.reuse, R2, 0x1 ;  /* 0x000000023d3c7211 */ /* 0x040fe200078c08ff */
[----:B------:R-:W-:Y:S01]  /*5f40*/  ULDC UR5, c[0x0][0x22c] ;  /* 0x00008b0000057ab9 */ /* 0x000fe20000000800 */
[----:B------:R-:W-:Y:S02]  /*5f50*/  VIADD R69, R68, UR4 ;  /* 0x0000000444457c36 */ /* 0x000fe40008000000 */
[----:B------:R-:W-:Y:S02]  /*5f60*/  LEA.HI.X.SX32 R61, R61, R3, 0x1, P6 ;  /* 0x000000033d3d7211 */ /* 0x000fe400030f0eff */
[----:B--2---:R-:W-:Y:S01]  /*5f70*/  PRMT R65, R63, 0x7632, R65 ;  /* 0x000076323f417816 */ /* 0x004fe20000000041 */
[----:B------:R-:W-:-:S04]  /*5f80*/  VIADD R63, R0, 0xd ;  /* 0x0000000d003f7836 */ /* 0x000fc80000000000 */
[----:B------:R2:W-:Y:S01]  /*5f90*/  @P2 STG.E.U16 desc[UR14][R66.64], R65 ;  /* 0x0000004142002986 */ /* 0x0005e2000c10150e */
[----:B------:R-:W-:Y:S01]  /*5fa0*/  ISETP.LT.AND P2, PT, R62, UR5, !P0 ;  /* 0x000000053e007c0c */ /* 0x000fe2000c741270 */
[----:B------:R-:W-:Y:S01]  /*5fb0*/  ULDC UR5, c[0x0][0x22c] ;  /* 0x00008b0000057ab9 */ /* 0x000fe20000000800 */
[CC--:B------:R-:W-:Y:S01]  /*5fc0*/  LEA R62, P6, R68.reuse, R2.reuse, 0x1 ;  /* 0x00000002443e7211 */ /* 0x0c0fe200078c08ff */
[----:B------:R3:W-:Y:S01]  /*5fd0*/  @P1 STG.E.U16 desc[UR14][R60.64], R56 ;  /* 0x000000383c001986 */ /* 0x0007e2000c10150e */
[----:B------:R-:W-:Y:S01]  /*5fe0*/  ISETP.LT.AND P1, PT, R63, UR5, !P0 ;  /* 0x000000053f007c0c */ /* 0x000fe2000c721270 */
[----:B------:R-:W-:Y:S01]  /*5ff0*/  ULDC UR5, c[0x0][0x22c] ;  /* 0x00008b0000057ab9 */ /* 0x000fe20000000800 */
[----:B------:R-:W-:Y:S02]  /*6000*/  LEA.HI.X.SX32 R63, R68, R3, 0x1, P6 ;  /* 0x00000003443f7211 */ /* 0x000fe400030f0eff */
[----:B------:R-:W-:Y:S02]  /*6010*/  LEA R64, P6, R69, R2, 0x1 ;  /* 0x0000000245407211 */ /* 0x000fe400078c08ff */
[----:B------:R-:W-:Y:S01]  /*6020*/  PRMT R68, R57, 0x7632, R68 ;  /* 0x0000763239447816 */ /* 0x000fe20000000044 */
[----:B--2---:R-:W-:Y:S01]  /*6030*/  VIADD R66, R0, 0xe ;  /* 0x0000000e00427836 */ /* 0x004fe20000000000 */
[----:B------:R-:W-:-:S02]  /*6040*/  PRMT R67, R56, 0x7632, R67 ;  /* 0x0000763238437816 */ /* 0x000fc40000000043 */
[CC--:B------:R-:W-:Y:S01]  /*6050*/  LEA.HI.X.SX32 R65, R69.reuse, R3.reuse, 0x1, P6 ;  /* 0x0000000345417211 */ /* 0x0c0fe200030f0eff */
[----:B------:R-:W-:Y:S02]  /*6060*/  VIADD R69, R69, UR4 ;  /* 0x0000000445457c36 */ /* 0x000fe40008000000 */
[----:B---3--:R-:W-:Y:S01]  /*6070*/  VIADD R61, R0, 0xf ;  /* 0x0000000f003d7836 */ /* 0x008fe20000000000 */
[----:B------:R2:W-:Y:S01]  /*6080*/  @P3 STG.E.U16 desc[UR14][R62.64], R67 ;  /* 0x000000433e003986 */ /* 0x0005e2000c10150e */
[----:B------:R-:W-:Y:S01]  /*6090*/  ISETP.LT.AND P3, PT, R66, UR5, !P0 ;  /* 0x0000000542007c0c */ /* 0x000fe2000c761270 */
[C---:B------:R-:W-:Y:S01]  /*60a0*/  VIADD R56, R69.reuse, UR4 ;  /* 0x0000000445387c36 */ /* 0x040fe20008000000 */
[-C--:B------:R-:W-:Y:S01]  /*60b0*/  LEA R60, P6, R69, R2.reuse, 0x1 ;  /* 0x00000002453c7211 */ /* 0x080fe200078c08ff */
[----:B------:R-:W-:Y:S01]  /*60c0*/  ULDC UR5, c[0x0][0x22c] ;  /* 0x00008b0000057ab9 */ /* 0x000fe20000000800 */
[----:B------:R3:W-:Y:S01]  /*60d0*/  @P5 STG.E.U16 desc[UR14][R64.64], R57 ;  /* 0x0000003940005986 */ /* 0x0007e2000c10150e */
[----:B------:R-:W-:Y:S01]  /*60e0*/  ISETP.LT.AND P5, PT, R61, UR5, !P0 ;  /* 0x000000053d007c0c */ /* 0x000fe2000c7a1270 */
[----:B------:R-:W-:Y:S01]  /*60f0*/  VIADD R66, R0, 0x10 ;  /* 0x0000001000427836 */ /* 0x000fe20000000000 */
[----:B------:R-:W-:Y:S01]  /*6100*/  LEA.HI.X.SX32 R61, R69, R3, 0x1, P6 ;  /* 0x00000003453d7211 */ /* 0x000fe200030f0eff */
[----:B------:R-:W-:Y:S01]  /*6110*/  ULDC UR5, c[0x0][0x22c] ;  /* 0x00008b0000057ab9 */ /* 0x000fe20000000800 */
[----:B--2---:R-:W-:-:S03]  /*6120*/  LEA R62, P6, R56, R2, 0x1 ;  /* 0x00000002383e7211 */ /* 0x004fc600078c08ff */
[----:B------:R2:W-:Y:S01]  /*6130*/  @P4 STG.E.U16 desc[UR14][R60.64], R68 ;  /* 0x000000443c004986 */ /* 0x0005e2000c10150e */
[----:B------:R-:W-:Y:S01]  /*6140*/  ISETP.LT.AND P4, PT, R66, UR5, !P0 ;  /* 0x0000000542007c0c */ /* 0x000fe2000c781270 */
[----:B------:R-:W-:Y:S01]  /*6150*/  ULDC UR5, c[0x0][0x22c] ;  /* 0x00008b0000057ab9 */ /* 0x000fe20000000800 */
[CC--:B------:R-:W-:Y:S01]  /*6160*/  LEA.HI.X.SX32 R63, R56.reuse, R3.reuse, 0x1, P6 ;  /* 0x00000003383f7211 */ /* 0x0c0fe200030f0eff */
[----:B---3--:R-:W-:Y:S02]  /*6170*/  VIADD R64, R56, UR4 ;  /* 0x0000000438407c36 */ /* 0x008fe40008000000 */
[----:B------:R-:W-:Y:S02]  /*6180*/  VIADD R65, R0, 0x11 ;  /* 0x0000001100417836 */ /* 0x000fe40000000000 */
[----:B------:R3:W-:Y:S01]  /*6190*/  @P2 STG.E.U16 desc[UR14][R62.64], R58 ;  /* 0x0000003a3e002986 */ /* 0x0007e2000c10150e */
[----:B------:R-:W-:Y:S02]  /*61a0*/  LEA R56, P6, R64, R2, 0x1 ;  /* 0x0000000240387211 */ /* 0x000fe400078c08ff */
[----:B------:R-:W-:Y:S01]  /*61b0*/  ISETP.LT.AND P2, PT, R65, UR5, !P0 ;  /* 0x0000000541007c0c */ /* 0x000fe2000c741270 */
[----:B------:R-:W-:Y:S01]  /*61c0*/  VIADD R65, R0, 0x12 ;  /* 0x0000001200417836 */ /* 0x000fe20000000000 */
[C---:B------:R-:W-:Y:S01]  /*61d0*/  LEA.HI.X.SX32 R57, R64.reuse, R3, 0x1, P6 ;  /* 0x0000000340397211 */ /* 0x040fe200030f0eff */
[----:B------:R-:W-:Y:S01]  /*61e0*/  VIADD R64, R64, UR4 ;  /* 0x0000000440407c36 */ /* 0x000fe20008000000 */
[----:B--2---:R-:W-:Y:S01]  /*61f0*/  PRMT R61, R58, 0x7632, R61 ;  /* 0x000076323a3d7816 */ /* 0x004fe2000000003d */
[----:B------:R-:W-:-:S04]  /*6200*/  ULDC UR5, c[0x0][0x22c] ;  /* 0x00008b0000057ab9 */ /* 0x000fc80000000800 */
[----:B------:R2:W-:Y:S01]  /*6210*/  @P1 STG.E.U16 desc[UR14][R56.64], R61 ;  /* 0x0000003d38001986 */ /* 0x0005e2000c10150e */
[C---:B------:R-:W-:Y:S01]  /*6220*/  LEA R60, P1, R64.reuse, R2, 0x1 ;  /* 0x00000002403c7211 */ /* 0x040fe200078208ff */
[----:B---3--:R-:W-:Y:S02]  /*6230*/  VIADD R58, R64, UR4 ;  /* 0x00000004403a7c36 */ /* 0x008fe40008000000 */
[----:B------:R-:W-:-:S03]  /*6240*/  VIADD R63, R0, 0x13 ;  /* 0x00000013003f7836 */ /* 0x000fc60000000000 */
[-C--:B------:R-:W-:Y:S02]  /*6250*/  LEA R62, P6, R58, R2.reuse, 0x1 ;  /* 0x000000023a3e7211 */ /* 0x080fe400078c08ff */
[-C--:B--2---:R-:W-:Y:S01]  /*6260*/  LEA.HI.X.SX32 R61, R64, R3.reuse, 0x1, P1 ;  /* 0x00000003403d7211 */ /* 0x084fe200008f0eff */
[C---:B------:R-:W-:Y:S01]  /*6270*/  VIADD R57, R58.reuse, UR4 ;  /* 0x000000043a397c36 */ /* 0x040fe20008000000 */
[----:B------:R-:W-:Y:S01]  /*6280*/  ISETP.LT.AND P1, PT, R65, UR5, !P0 ;  /* 0x0000000541007c0c */ /* 0x000fe2000c721270 */
[----:B------:R-:W-:Y:S02]  /*6290*/  ULDC UR5, c[0x0][0x22c] ;  /* 0x00008b0000057ab9 */ /* 0x000fe40000000800 */
[----:B------:R2:W-:Y:S01]  /*62a0*/  @P3 STG.E.U16 desc[UR14][R60.64], R59 ;  /* 0x0000003b3c003986 */ /* 0x0005e2000c10150e */
[----:B------:R-:W-:Y:S01]  /*62b0*/  ISETP.LT.AND P3, PT, R63, UR5, !P0 ;  /* 0x000000053f007c0c */ /* 0x000fe2000c761270 */
[C---:B------:R-:W-:Y:S01]  /*62c0*/  VIADD R64, R57.reuse, UR4 ;  /* 0x0000000439407c36 */ /* 0x040fe20008000000 */
[----:B------:R-:W-:Y:S01]  /*62d0*/  LEA.HI.X.SX32 R63, R58, R3, 0x1, P6 ;  /* 0x000000033a3f7211 */ /* 0x000fe200030f0eff */
[----:B------:R-:W-:Y:S01]  /*62e0*/  VIADD R58, R0, 0x14 ;  /* 0x00000014003a7836 */ /* 0x000fe20000000000 */
[----:B------:R-:W-:Y:S01]  /*62f0*/  LEA R56, P6, R57, R2, 0x1 ;  /* 0x0000000239387211 */ /* 0x000fe200078c08ff */
[----:B------:R-:W-:Y:S01]  /*6300*/  ULDC UR5, c[0x0][0x22c] ;  /* 0x00008b0000057ab9 */ /* 0x000fe20000000800 */
[----:B------:R-:W-:-:S02]  /*6310*/  VIADD R65, R64, UR4 ;  /* 0x0000000440417c36 */ /* 0x000fc40008000000 */
        /* <DEDUP_REMOVED lines=127> */
[----:B----4-:R3:W-:Y:S01]  /*6b10*/  @P2 STG.E.U16 desc[UR14][R48.64], R16 ;  /* 0x0000001030002986 */ /* 0x0107e2000c10150e */
        /* <DEDUP_REMOVED lines=59> */
[----:B-----5:R3:W-:Y:S01]  /*6ed0*/  @P5 STG.E.U16 desc[UR14][R16.64], R12 ;  /* 0x0000000c10005986 */ /* 0x0207e2000c10150e */
        /* <DEDUP_REMOVED lines=148> */
[----:B------:R-:W-:Y:S01]  /*7820*/  LEA R4, P6, R12, R2, 0x1 ;  /* 0x000000020c047211 */ /* 0x000fe200078c08ff */
[C---:B------:R-:W-:Y:S01]  /*7830*/  VIADD R15, R0.reuse, 0x7f ;  /* 0x0000007f000f7836 */ /* 0x040fe20000000000 */
[----:B------:R-:W-:Y:S01]  /*7840*/  ISETP.LT.AND P5, PT, R13, UR5, !P0 ;  /* 0x000000050d007c0c */ /* 0x000fe2000c7a1270 */
[----:B------:R-:W-:Y:S01]  /*7850*/  VIADD R13, R0, 0x42 ;  /* 0x00000042000d7836 */ /* 0x000fe20000000000 */
[C---:B------:R-:W-:Y:S01]  /*7860*/  LEA.HI.X.SX32 R5, R12.reuse, R3, 0x1, P6 ;  /* 0x000000030c057211 */ /* 0x040fe200030f0eff */
[----:B------:R-:W-:Y:S01]  /*7870*/  VIADD R12, R12, UR4 ;  /* 0x000000040c0c7c36 */ /* 0x000fe20008000000 */
[----:B--2---:R-:W-:Y:S01]  /*7880*/  PRMT R9, R6, 0x7632, R9 ;  /* 0x0000763206097816 */ /* 0x004fe20000000009 */
[----:B------:R-:W-:Y:S01]  /*7890*/  ULDC UR5, c[0x0][0x22c] ;  /* 0x00008b0000057ab9 */ /* 0x000fe20000000800 */
[----:B------:R-:W-:-:S03]  /*78a0*/  VIADD R16, R0, 0x7e ;  /* 0x0000007e00107836 */ /* 0x000fc60000000000 */
        /* <DEDUP_REMOVED lines=27> */
[-C--:B------:R-:W-:Y:S01]  /*7a60*/  LEA.HI.X.SX32 R7, R12, R3.reuse, 0x1, P6 ;  /* 0x000000030c077211 */ /* 0x080fe200030f0eff */
[----:B------:R-:W-:Y:S01]  /*7a70*/  VIADD R12, R0, 0x48 ;  /* 0x00000048000c7836 */ /* 0x000fe20000000000 */
[C---:B------:R-:W-:Y:S02]  /*7a80*/  LEA R8, P6, R13.reuse, R2, 0x1 ;  /* 0x000000020d087211 */ /* 0x040fe400078c08ff */
[----:B--2---:R-:W-:Y:S01]  /*7a90*/  PRMT R11, R20, 0x7632, R11 ;  /* 0x00007632140b7816 */ /* 0x004fe2000000000b */
[----:B------:R-:W-:Y:S01]  /*7aa0*/  VIADD R10, R0, 0x46 ;  /* 0x00000046000a7836 */ /* 0x000fe20000000000 */
[C---:B------:R-:W-:Y:S01]  /*7ab0*/  LEA.HI.X.SX32 R9, R13.reuse, R3, 0x1, P6 ;  /* 0x000000030d097211 */ /* 0x040fe200030f0eff */
[----:B------:R-:W-:-:S02]  /*7ac0*/  VIADD R13, R13, UR4 ;  /* 0x000000040d0d7c36 */ /* 0x000fc40008000000 */
[----:B------:R2:W-:Y:S01]  /*7ad0*/  @P5 STG.E.U16 desc[UR14][R6.64], R11 ;  /* 0x0000000b06005986 */ /* 0x0005e2000c10150e */
[----:B---3--:R-:W-:Y:S01]  /*7ae0*/  VIADD R5, R0, 0x47 ;  /* 0x0000004700057836 */ /* 0x008fe20000000000 */
[----:B------:R-:W-:Y:S01]  /*7af0*/  ISETP.LT.AND P5, PT, R10, UR5, !P0 ;  /* 0x000000050a007c0c */ /* 0x000fe2000c7a1270 */
[C---:B------:R-:W-:Y:S01]  /*7b00*/  VIADD R10, R13.reuse, UR4 ;  /* 0x000000040d0a7c36 */ /* 0x040fe20008000000 */
[-C--:B------:R-:W-:Y:S01]  /*7b10*/  LEA R4, P6, R13, R2.reuse, 0x1 ;  /* 0x000000020d047211 */ /* 0x080fe200078c08ff */
[----:B------:R-:W-:Y:S01]  /*7b20*/  ULDC UR5, c[0x0][0x22c] ;  /* 0x00008b0000057ab9 */ /* 0x000fe20000000800 */
[----:B------:R3:W-:Y:S01]  /*7b30*/  @P4 STG.E.U16 desc[UR14][R8.64], R21 ;  /* 0x0000001508004986 */ /* 0x0007e2000c10150e */
[----:B------:R-:W-:Y:S01]  /*7b40*/  ISETP.LT.AND P4, PT, R5, UR5, !P0 ;  /* 0x0000000505007c0c */ /* 0x000fe2000c781270 */
[----:B------:R-:W-:Y:S01]  /*7b50*/  ULDC UR5, c[0x0][0x22c] ;  /* 0x00008b0000057ab9 */ /* 0x000fe20000000800 */
[----:B------:R-:W-:Y:S02]  /*7b60*/  LEA.HI.X.SX32 R5, R13, R3, 0x1, P6 ;  /* 0x000000030d057211 */ /* 0x000fe400030f0eff */
[C---:B--2---:R-:W-:Y:S01]  /*7b70*/  LEA R6, P6, R10.reuse, R2, 0x1 ;  /* 0x000000020a067211 */ /* 0x044fe200078c08ff */
[----:B------:R-:W-:-:S03]  /*7b80*/  VIADD R11, R10, UR4 ;  /* 0x000000040a0b7c36 */ /* 0x000fc60008000000 */
[----:B------:R-:W-:Y:S01]  /*7b90*/  LEA.HI.X.SX32 R7, R10, R3, 0x1, P6 ;  /* 0x000000030a077211 */ /* 0x000fe200030f0eff */
[----:B------:R-:W-:Y:S01]  /*7ba0*/  VIADD R10, R0, 0x49 ;  /* 0x00000049000a7836 */ /* 0x000fe20000000000 */
[----:B---3--:R-:W-:Y:S02]  /*7bb0*/  PRMT R9, R21, 0x7632, R9 ;  /* 0x0000763215097816 */ /* 0x008fe40000000009 */
[----:B------:R-:W-:-:S03]  /*7bc0*/  LEA R8, P6, R11, R2, 0x1 ;  /* 0x000000020b087211 */ /* 0x000fc600078c08ff */
[----:B------:R2:W-:Y:S01]  /*7bd0*/  @P2 STG.E.U16 desc[UR14][R4.64], R9 ;  /* 0x0000000904002986 */ /* 0x0005e2000c10150e */
[----:B------:R-:W-:Y:S01]  /*7be0*/  ISETP.LT.AND P2, PT, R12, UR5, !P0 ;  /* 0x000000050c007c0c */ /* 0x000fe2000c741270 */
[----:B------:R-:W-:Y:S01]  /*7bf0*/  ULDC UR5, c[0x0][0x22c] ;  /* 0x00008b0000057ab9 */ /* 0x000fe20000000800 */
[----:B------:R-:W-:Y:S01]  /*7c00*/  PRMT R12, R23, 0x7632, R12 ;  /* 0x00007632170c7816 */ /* 0x000fe2000000000c */
[----:B------:R3:W-:Y:S01]  /*7c10*/  @P1 STG.E.U16 desc[UR14][R6.64], R22 ;  /* 0x0000001606001986 */ /* 0x0007e2000c10150e */
[----:B------:R-:W-:Y:S01]  /*7c20*/  ISETP.LT.AND P1, PT, R10, UR5, !P0 ;  /* 0x000000050a007c0c */ /* 0x000fe2000c721270 */
[----:B------:R-:W-:Y:S01]  /*7c30*/  VIADD R10, R0, 0x4a ;  /* 0x0000004a000a7836 */ /* 0x000fe20000000000 */
[----:B------:R-:W-:Y:S01]  /*7c40*/  ULDC UR5, c[0x0][0x22c] ;  /* 0x00008b0000057ab9 */ /* 0x000fe20000000800 */
[C---:B--2---:R-:W-:Y:S01]  /*7c50*/  LEA.HI.X.SX32 R9, R11.reuse, R3, 0x1, P6 ;  /* 0x000000030b097211 */ /* 0x044fe200030f0eff */
[----:B------:R-:W-:Y:S01]  /*7c60*/  VIADD R11, R11, UR4 ;  /* 0x000000040b0b7c36 */ /* 0x000fe20008000000 */
[----:B------:R-:W-:-:S03]  /*7c70*/  PRMT R5, R22, 0x7632, R5 ;  /* 0x0000763216057816 */ /* 0x000fc60000000005 */
[C---:B---3--:R-:W-:Y:S02]  /*7c80*/  VIADD R7, R11.reuse, UR4 ;  /* 0x000000040b077c36 */ /* 0x048fe40008000000 */
[----:B------:R2:W-:Y:S01]  /*7c90*/  @P3 STG.E.U16 desc[UR14][R8.64], R5 ;  /* 0x0000000508003986 */ /* 0x0005e2000c10150e */
[-C--:B------:R-:W-:Y:S02]  /*7ca0*/  LEA R4, P3, R11, R2.reuse, 0x1 ;  /* 0x000000020b047211 */ /* 0x080fe400078608ff */
[----:B------:R-:W-:Y:S02]  /*7cb0*/  LEA R6, P6, R7, R2, 0x1 ;  /* 0x0000000207067211 */ /* 0x000fe400078c08ff */
[-C--:B--2---:R-:W-:Y:S01]  /*7cc0*/  LEA.HI.X.SX32 R5, R11, R3.reuse, 0x1, P3 ;  /* 0x000000030b057211 */ /* 0x084fe200018f0eff */
[C---:B------:R-:W-:Y:S01]  /*7cd0*/  VIADD R9, R7.reuse, UR4 ;  /* 0x0000000407097c36 */ /* 0x040fe20008000000 */
[----:B------:R-:W-:Y:S01]  /*7ce0*/  ISETP.LT.AND P3, PT, R10, UR5, !P0 ;  /* 0x000000050a007c0c */ /* 0x000fe2000c761270 */
[----:B------:R-:W-:Y:S01]  /*7cf0*/  VIADD R10, R0, 0x4b ;  /* 0x0000004b000a7836 */ /* 0x000fe20000000000 */
[----:B------:R-:W-:Y:S01]  /*7d00*/  ULDC UR5, c[0x0][0x22c] ;  /* 0x00008b0000057ab9 */ /* 0x000fe20000000800 */
[----:B------:R2:W-:Y:S01]  /*7d10*/  @P5 STG.E.U16 desc[UR14][R4.64], R23 ;  /* 0x0000001704005986 */ /* 0x0005e2000c10150e */
[----:B------:R-:W-:-:S02]  /*7d20*/  LEA.HI.X.SX32 R7, R7, R3, 0x1, P6 ;  /* 0x0000000307077211 */ /* 0x000fc400030f0eff */
[----:B------:R-:W-:Y:S01]  /*7d30*/  ISETP.LT.AND P5, PT, R10, UR5, !P0 ;  /* 0x000000050a007c0c */ /* 0x000fe2000c7a1270 */
[----:B------:R-:W-:Y:S01]  /*7d40*/  VIADD R10, R0, 0x4c ;  /* 0x0000004c000a7836 */ /* 0x000fe20000000000 */
[----:B------:R-:W-:Y:S01]  /*7d50*/  ULDC UR5, c[0x0][0x22c] ;  /* 0x00008b0000057ab9 */ /* 0x000fe20000000800 */
[CC--:B------:R-:W-:Y:S01]  /*7d60*/  LEA R8, P6, R9.reuse, R2.reuse, 0x1 ;  /* 0x0000000209087211 */ /* 0x0c0fe200078c08ff */
[----:B------:R3:W-:Y:S02]  /*7d70*/  @P4 STG.E.U16 desc[UR14][R6.64], R12 ;  /* 0x0000000c06004986 */ /* 0x0007e4000c10150e */
[----:B------:R-:W-:Y:S01]  /*7d80*/  ISETP.LT.AND P4, PT, R10, UR5, !P0 ;  /* 0x000000050a007c0c */ /* 0x000fe2000c781270 */
[C---:B------:R-:W-:Y:S01]  /*7d90*/  VIADD R10, R9.reuse, UR4 ;  /* 0x00000004090a7c36 */ /* 0x040fe20008000000 */
[-C--:B------:R-:W-:Y:S01]  /*7da0*/  LEA.HI.X.SX32 R9, R9, R3.reuse, 0x1, P6 ;  /* 0x0000000309097211 */ /* 0x080fe200030f0eff */
[----:B--2---:R-:W-:Y:S01]  /*7db0*/  VIADD R5, R0, 0x4d ;  /* 0x0000004d00057836 */ /* 0x004fe20000000000 */
[----:B------:R-:W-:Y:S01]  /*7dc0*/  ULDC UR5, c[0x0][0x22c] ;  /* 0x00008b0000057ab9 */ /* 0x000fe20000000800 */
[C---:B------:R-:W-:Y:S01]  /*7dd0*/  VIADD R11, R10.reuse, UR4 ;  /* 0x000000040a0b7c36 */ /* 0x040fe20008000000 */
[CC--:B------:R-:W-:Y:S01]  /*7de0*/  LEA R4, P6, R10.reuse, R2.reuse, 0x1 ;  /* 0x000000020a047211 */ /* 0x0c0fe200078c08ff */
[----:B------:R2:W-:Y:S01]  /*7df0*/  @P2 STG.E.U16 desc[UR14][R8.64], R24 ;  /* 0x0000001808002986 */ /* 0x0005e2000c10150e */
[----:B------:R-:W-:Y:S01]  /*7e00*/  ISETP.LT.AND P2, PT, R5, UR5, !P0 ;  /* 0x0000000505007c0c */ /* 0x000fe2000c741270 */
[----:B------:R-:W-:Y:S01]  /*7e10*/  ULDC UR5, c[0x0][0x22c] ;  /* 0x00008b0000057ab9 */ /* 0x000fe20000000800 */
[----:B------:R-:W-:Y:S01]  /*7e20*/  LEA.HI.X.SX32 R5, R10, R3, 0x1, P6 ;  /* 0x000000030a057211 */ /* 0x000fe200030f0eff */
[----:B------:R-:W-:Y:S01]  /*7e30*/  VIADD R10, R0, 0x4e ;  /* 0x0000004e000a7836 */ /* 0x000fe20000000000 */
[----:B---3--:R-:W-:-:S02]  /*7e40*/  LEA R6, P6, R11, R2, 0x1 ;  /* 0x000000020b067211 */ /* 0x008fc400078c08ff */
[----:B------:R-:W-:Y:S02]  /*7e50*/  PRMT R12, R24, 0x7632, R12 ;  /* 0x00007632180c7816 */ /* 0x000fe4000000000c */
[CC--:B------:R-:W-:Y:S01]  /*7e60*/  LEA.HI.X.SX32 R7, R11.reuse, R3.reuse, 0x1, P6 ;  /* 0x000000030b077211 */ /* 0x0c0fe200030f0eff */
[----:B------:R-:W-:Y:S02]  /*7e70*/  VIADD R11, R11, UR4 ;  /* 0x000000040b0b7c36 */ /* 0x000fe40008000000 */
[----:B--2---:R-:W-:Y:S01]  /*7e80*/  VIADD R9, R0, 0x4f ;  /* 0x0000004f00097836 */ /* 0x004fe20000000000 */
[----:B------:R2:W-:Y:S01]  /*7e90*/  @P1 STG.E.U16 desc[UR14][R4.64], R12 ;  /* 0x0000000c04001986 */ /* 0x0005e2000c10150e */
[----:B------:R-:W-:Y:S01]  /*7ea0*/  ISETP.LT.AND P1, PT, R10, UR5, !P0 ;  /* 0x000000050a007c0c */ /* 0x000fe2000c721270 */
[----:B------:R-:W-:Y:S01]  /*7eb0*/  ULDC UR5, c[0x0][0x22c] ;  /* 0x00008b0000057ab9 */ /* 0x000fe20000000800 */
[CC--:B------:R-:W-:Y:S01]  /*7ec0*/  LEA R8, P6, R11.reuse, R2.reuse, 0x1 ;  /* 0x000000020b087211 */ /* 0x0c0fe200078c08ff */
[----:B------:R-:W-:Y:S01]  /*7ed0*/  VIADD R10, R11, UR4 ;  /* 0x000000040b0a7c36 */ /* 0x000fe20008000000 */
[----:B------:R3:W-:Y:S01]  /*7ee0*/  @P3 STG.E.U16 desc[UR14][R6.64], R25 ;  /* 0x0000001906003986 */ /* 0x0007e2000c10150e */
[----:B------:R-:W-:Y:S01]  /*7ef0*/  ISETP.LT.AND P3, PT, R9, UR5, !P0 ;  /* 0x0000000509007c0c */ /* 0x000fe2000c761270 */
[----:B------:R-:W-:Y:S01]  /*7f00*/  ULDC UR5, c[0x0][0x22c] ;  /* 0x00008b0000057ab9 */ /* 0x000fe20000000800 */
[----:B------:R-:W-:Y:S01]  /*7f10*/  LEA.HI.X.SX32 R9, R11, R3, 0x1, P6 ;  /* 0x000000030b097211 */ /* 0x000fe200030f0eff */
[C---:B------:R-:W-:Y:S01]  /*7f20*/  VIADD R11, R10.reuse, UR4 ;  /* 0x000000040a0b7c36 */ /* 0x040fe20008000000 */
[----:B--2---:R-:W-:Y:S01]  /*7f30*/  LEA R4, P6, R10, R2, 0x1 ;  /* 0x000000020a047211 */ /* 0x004fe200078c08ff */
[----:B------:R-:W-:-:S03]  /*7f40*/  VIADD R12, R0, 0x50 ;  /* 0x00000050000c7836 */ /* 0x000fc60000000000 */
[----:B------:R-:W-:Y:S01]  /*7f50*/  LEA.HI.X.SX32 R5, R10, R3, 0x1, P6 ;  /* 0x000000030a057211 */ /* 0x000fe200030f0eff */
[----:B------:R-:W-:Y:S01]  /*7f60*/  VIADD R10, R0, 0x51 ;  /* 0x00000051000a7836 */ /* 0x000fe20000000000 */
[----:B---3--:R-:W-:Y:S02]  /*7f70*/  PRMT R7, R25, 0x7632, R7 ;  /* 0x0000763219077816 */ /* 0x008fe40000000007 */
[----:B------:R-:W-:Y:S01]  /*7f80*/  ISETP.LT.AND P6, PT, R12, UR5, !P0 ;  /* 0x000000050c007c0c */ /* 0x000fe2000c7c1270 */
[----:B------:R-:W-:Y:S01]  /*7f90*/  ULDC UR5, c[0x0][0x22c] ;  /* 0x00008b0000057ab9 */ /* 0x000fe20000000800 */
[----:B------:R-:W-:Y:S01]  /*7fa0*/  VIADD R12, R0, 0x52 ;  /* 0x00000052000c7836 */ /* 0x000fe20000000000 */
[----:B------:R2:W-:Y:S01]  /*7fb0*/  @P5 STG.E.U16 desc[UR14][R8.64], R7 ;  /* 0x0000000708005986 */ /* 0x0005e2000c10150e */
[----:B------:R-:W-:-:S03]  /*7fc0*/  LEA R6, P5, R11, R2, 0x1 ;  /* 0x000000020b067211 */ /* 0x000fc600078a08ff */
[----:B------:R3:W-:Y:S01]  /*7fd0*/  @P4 STG.E.U16 desc[UR14][R4.64], R26 ;  /* 0x0000001a04004986 */ /* 0x0007e2000c10150e */
[C---:B--2---:R-:W-:Y:S01]  /*7fe0*/  LEA.HI.X.SX32 R7, R11.reuse, R3, 0x1, P5 ;  /* 0x000000030b077211 */ /* 0x044fe200028f0eff */
[----:B------:R-:W-:Y:S01]  /*7ff0*/  VIADD R11, R11, UR4 ;  /* 0x000000040b0b7c36 */ /* 0x000fe20008000000 */
[----:B------:R-:W-:Y:S02]  /*8000*/  PRMT R9, R26, 0x7632, R9 ;  /* 0x000076321a097816 */ /* 0x000fe40000000009 */
[----:B------:R-:W-:Y:S01]  /*8010*/  ISETP.LT.AND P5, PT, R10, UR5, !P0 ;  /* 0x000000050a007c0c */ /* 0x000fe2000c7a1270 */
[C---:B------:R-:W-:Y:S01]  /*8020*/  VIADD R10, R11.reuse, UR4 ;  /* 0x000000040b0a7c36 */ /* 0x040fe20008000000 */
[----:B------:R-:W-:Y:S01]  /*8030*/  ULDC UR5, c[0x0][0x22c] ;  /* 0x00008b0000057ab9 */ /* 0x000fe20000000800 */
[----:B------:R2:W-:Y:S01]  /*8040*/  @P2 STG.E.U16 desc[UR14][R6.64], R9 ;  /* 0x0000000906002986 */ /* 0x0005e2000c10150e */
[-C--:B------:R-:W-:Y:S01]  /*8050*/  LEA R8, P2, R11, R2.reuse, 0x1 ;  /* 0x000000020b087211 */ /* 0x080fe200078408ff */
[----:B---3--:R-:W-:Y:S01]  /*8060*/  VIADD R5, R0, 0x53 ;  /* 0x0000005300057836 */ /* 0x008fe20000000000 */
[----:B------:R-:W-:-:S02]  /*8070*/  LEA R4, P4, R10, R2, 0x1 ;  /* 0x000000020a047211 */ /* 0x000fc400078808ff */
[-C--:B--2---:R-:W-:Y:S01]  /*8080*/  LEA.HI.X.SX32 R9, R11, R3.reuse, 0x1, P2 ;  /* 0x000000030b097211 */ /* 0x084fe200010f0eff */
[----:B------:R-:W-:Y:S01]  /*8090*/  VIADD R6, R0, 0x54 ;  /* 0x0000005400067836 */ /* 0x000fe20000000000 */
[----:B------:R-:W-:Y:S01]  /*80a0*/  ISETP.LT.AND P2, PT, R12, UR5, !P0 ;  /* 0x000000050c007c0c */ /* 0x000fe2000c741270 */
[----:B------:R-:W-:Y:S01]  /*80b0*/  ULDC UR5, c[0x0][0x22c] ;  /* 0x00008b0000057ab9 */ /* 0x000fe20000000800 */
[----:B------:R-:W-:Y:S01]  /*80c0*/  PRMT R7, R27, 0x7632, R7 ;  /* 0x000076321b077816 */ /* 0x000fe20000000007 */
[----:B------:R-:W-:Y:S01]  /*80d0*/  @P1 STG.E.U16 desc[UR14][R8.64], R27 ;  /* 0x0000001b08001986 */ /* 0x000fe2000c10150e */
[----:B------:R-:W-:Y:S01]  /*80e0*/  ISETP.LT.AND P1, PT, R5, UR5, !P0 ;  /* 0x0000000505007c0c */ /* 0x000fe2000c721270 */
[----:B------:R-:W-:Y:S01]  /*80f0*/  ULDC UR5, c[0x0][0x22c] ;  /* 0x00008b0000057ab9 */ /* 0x000fe20000000800 */
[C---:B------:R-:W-:Y:S01]  /*8100*/  LEA.HI.X.SX32 R5, R10.reuse, R3, 0x1, P4 ;  /* 0x000000030a057211 */ /* 0x040fe200020f0eff */
[----:B------:R-:W-:Y:S01]  /*8110*/  VIADD R10, R10, UR4 ;  /* 0x000000040a0a7c36 */ /* 0x000fe20008000000 */
[----:B------:R-:W-:Y:S01]  /*8120*/  ISETP.LT.AND P4, PT, R6, UR5, !P0 ;  /* 0x0000000506007c0c */ /* 0x000fe2000c781270 */
[----:B------:R-:W-:Y:S01]  /*8130*/  VIADD R12, R0, 0x55 ;  /* 0x00000055000c7836 */ /* 0x000fe20000000000 */
[----:B------:R-:W-:Y:S01]  /*8140*/  ULDC UR5, c[0x0][0x22c] ;  /* 0x00008b0000057ab9 */ /* 0x000fe20000000800 */
[----:B------:R2:W-:Y:S01]  /*8150*/  @P3 STG.E.U16 desc[UR14][R4.64], R7 ;  /* 0x0000000704003986 */ /* 0x0005e2000c10150e */
[C---:B------:R-:W-:Y:S01]  /*8160*/  LEA R6, P3, R10.reuse, R2, 0x1 ;  /* 0x000000020a067211 */ /* 0x040fe200078608ff */
[----:B------:R-:W-:Y:S01]  /*8170*/  VIADD R11, R10, UR4 ;  /* 0x000000040a0b7c36 */ /* 0x000fe20008000000 */
[----:B------:R-:W-:-:S02]  /*8180*/  ULDC UR4, c[0x0][0x248] ;  /* 0x0000920000047ab9 */ /* 0x000fc40000000800 */
[-C--:B--2---:R-:W-:Y:S01]  /*8190*/  LEA.HI.X.SX32 R7, R10, R3.reuse, 0x1, P3 ;  /* 0x000000030a077211 */ /* 0x084fe200018f0eff */
[C---:B------:R-:W-:Y:S01]  /*81a0*/  VIADD R10, R11.reuse, UR4 ;  /* 0x000000040b0a7c36 */ /* 0x040fe20008000000 */
[CC--:B------:R-:W-:Y:S01]  /*81b0*/  LEA R8, P3, R11.reuse, R2.reuse, 0x1 ;  /* 0x000000020b087211 */ /* 0x0c0fe200078608ff */
[----:B------:R-:W-:Y:S01]  /*81c0*/  ULDC UR4, c[0x0][0x248] ;  /* 0x0000920000047ab9 */ /* 0x000fe20000000800 */
[----:B0-----:R-:W-:Y:S01]  /*81d0*/  PRMT R5, R28, 0x7632, R5 ;  /* 0x000076321c057816 */ /* 0x001fe20000000005 */
[----:B------:R-:W-:Y:S01]  /*81e0*/  @P6 STG.E.U16 desc[UR14][R6.64], R28 ;  /* 0x0000001c06006986 */ /* 0x000fe2000c10150e */
[----:B------:R-:W-:Y:S01]  /*81f0*/  LEA.HI.X.SX32 R9, R11, R3, 0x1, P3 ;  /* 0x000000030b097211 */ /* 0x000fe200018f0eff */
[----:B------:R-:W-:Y:S01]  /*8200*/  VIADD R11, R0, 0x56 ;  /* 0x00000056000b7836 */ /* 0x000fe20000000000 */
[----:B------:R-:W-:Y:S02]  /*8210*/  LEA R4, P6, R10, R2, 0x1 ;  /* 0x000000020a047211 */ /* 0x000fe400078c08ff */
[----:B------:R-:W-:Y:S01]  /*8220*/  ISETP.LT.AND P3, PT, R12, UR5, !P0 ;  /* 0x000000050c007c0c */ /* 0x000fe2000c761270 */
[----:B------:R0:W-:Y:S01]  /*8230*/  @P5 STG.E.U16 desc[UR14][R8.64], R5 ;  /* 0x0000000508005986 */ /* 0x0001e2000c10150e */
[----:B------:R-:W-:Y:S01]  /*8240*/  ULDC UR5, c[0x0][0x22c] ;  /* 0x00008b0000057ab9 */ /* 0x000fe20000000800 */
[----:B-1----:R-:W-:-:S02]  /*8250*/  PRMT R12, R47, 0x7632, R12 ;  /* 0x000076322f0c7816 */ /* 0x002fc4000000000c */
[----:B------:R-:W-:Y:S01]  /*8260*/  ISETP.LT.AND P5, PT, R11, UR5, !P0 ;  /* 0x000000050b007c0c */ /* 0x000fe2000c7a1270 */
[----:B------:R-:W-:Y:S01]  /*8270*/  ULDC UR5, c[0x0][0x22c] ;  /* 0x00008b0000057ab9 */ /* 0x000fe20000000800 */
[C---:B0-----:R-:W-:Y:S01]  /*8280*/  LEA.HI.X.SX32 R5, R10.reuse, R3, 0x1, P6 ;  /* 0x000000030a057211 */ /* 0x041fe200030f0eff */
[----:B------:R-:W-:Y:S01]  /*8290*/  VIADD R10, R10, UR4 ;  /* 0x000000040a0a7c36 */ /* 0x000fe20008000000 */
[----:B------:R-:W-:Y:S01]  /*82a0*/  ULDC UR4, c[0x0][0x248] ;  /* 0x0000920000047ab9 */ /* 0x000fe20000000800 */
[----:B------:R-:W-:Y:S01]  /*82b0*/  VIADD R8, R0, 0x57 ;  /* 0x0000005700087836 */ /* 0x000fe20000000000 */
[----:B------:R-:W-:Y:S01]  /*82c0*/  PRMT R9, R29, 0x7632, R9 ;  /* 0x000076321d097816 */ /* 0x000fe20000000009 */
[----:B------:R0:W-:Y:S01]  /*82d0*/  @P2 STG.E.U16 desc[UR14][R4.64], R29 ;  /* 0x0000001d04002986 */ /* 0x0001e2000c10150e */
[C---:B------:R-:W-:Y:S01]  /*82e0*/  LEA R6, P2, R10.reuse, R2, 0x1 ;  /* 0x000000020a067211 */ /* 0x040fe200078408ff */
[----:B------:R-:W-:Y:S01]  /*82f0*/  VIADD R11, R10, UR4 ;  /* 0x000000040a0b7c36 */ /* 0x000fe20008000000 */
[----:B------:R-:W-:-:S02]  /*8300*/  ULDC UR4, c[0x0][0x22c] ;  /* 0x00008b0000047ab9 */ /* 0x000fc40000000800 */
[-C--:B------:R-:W-:Y:S01]  /*8310*/  LEA.HI.X.SX32 R7, R10, R3.reuse, 0x1, P2 ;  /* 0x000000030a077211 */ /* 0x080fe200010f0eff */
[----:B------:R-:W-:Y:S01]  /*8320*/  VIADD R10, R0, 0x58 ;  /* 0x00000058000a7836 */ /* 0x000fe20000000000 */
[----:B------:R-:W-:Y:S01]  /*8330*/  ISETP.LT.AND P2, PT, R8, UR5, !P0 ;  /* 0x0000000508007c0c */ /* 0x000fe2000c741270 */
[----:B------:R-:W-:Y:S01]  /*8340*/  ULDC UR5, c[0x0][0x22c] ;  /* 0x00008b0000057ab9 */ /* 0x000fe20000000800 */
[CC--:B------:R-:W-:Y:S01]  /*8350*/  LEA R8, P6, R11.reuse, R2.reuse, 0x1 ;  /* 0x000000020b087211 */ /* 0x0c0fe200078c08ff */
[----:B------:R1:W-:Y:S01]  /*8360*/  @P1 STG.E.U16 desc[UR14][R6.64], R9 ;  /* 0x0000000906001986 */ /* 0x0003e2000c10150e */
[----:B------:R-:W-:Y:S01]  /*8370*/  ISETP.LT.AND P1, PT, R10, UR4, !P0 ;  /* 0x000000040a007c0c */ /* 0x000fe2000c721270 */
[----:B------:R-:W-:Y:S01]  /*8380*/  ULDC UR4, c[0x0][0x248] ;  /* 0x0000920000047ab9 */ /* 0x000fe20000000800 */
[----:B0-----:R-:W-:Y:S01]  /*8390*/  VIADD R5, R0, 0x59 ;  /* 0x0000005900057836 */ /* 0x001fe20000000000 */
[C---:B-1----:R-:W-:Y:S01]  /*83a0*/  LEA.HI.X.SX32 R9, R11.reuse, R3, 0x1, P6 ;  /* 0x000000030b097211 */ /* 0x042fe200030f0eff */
[----:B------:R-:W-:Y:S01]  /*83b0*/  VIADD R11, R11, UR4 ;  /* 0x000000040b0b7c36 */ /* 0x000fe20008000000 */
[----:B------:R-:W-:Y:S01]  /*83c0*/  ULDC UR4, c[0x0][0x22c] ;  /* 0x00008b0000047ab9 */ /* 0x000fe20000000800 */
[----:B------:R-:W-:Y:S01]  /*83d0*/  PRMT R7, R30, 0x7632, R7 ;  /* 0x000076321e077816 */ /* 0x000fe20000000007 */
[----:B------:R-:W-:Y:S01]  /*83e0*/  VIADD R6, R0, 0x5a ;  /* 0x0000005a00067836 */ /* 0x000fe20000000000 */
[----:B------:R0:W-:Y:S01]  /*83f0*/  @P4 STG.E.U16 desc[UR14][R8.64], R30 ;  /* 0x0000001e08004986 */ /* 0x0001e2000c10150e */
[----:B------:R-:W-:-:S02]  /*8400*/  LEA R4, P6, R11, R2, 0x1 ;  /* 0x000000020b047211 */ /* 0x000fc400078c08ff */
[----:B------:R-:W-:Y:S01]  /*8410*/  ISETP.LT.AND P4, PT, R5, UR4, !P0 ;  /* 0x0000000405007c0c */ /* 0x000fe2000c781270 */
[----:B------:R-:W-:Y:S01]  /*8420*/  ULDC UR4, c[0x0][0x248] ;  /* 0x0000920000047ab9 */ /* 0x000fe20000000800 */
[C---:B------:R-:W-:Y:S01]  /*8430*/  LEA.HI.X.SX32 R5, R11.reuse, R3, 0x1, P6 ;  /* 0x000000030b057211 */ /* 0x040fe200030f0eff */
[----:B------:R-:W-:Y:S01]  /*8440*/  VIADD R11, R11, UR4 ;  /* 0x000000040b0b7c36 */ /* 0x000fe20008000000 */
[----:B------:R-:W-:Y:S01]  /*8450*/  ULDC UR4, c[0x0][0x248] ;  /* 0x0000920000047ab9 */ /* 0x000fe20000000800 */
[----:B------:R-:W-:Y:S01]  /*8460*/  ISETP.LT.AND P6, PT, R6, UR5, !P0 ;  /* 0x0000000506007c0c */ /* 0x000fe2000c7c1270 */
[----:B------:R-:W-:Y:S01]  /*8470*/  ULDC UR5, c[0x0][0x248] ;  /* 0x0000920000057ab9 */ /* 0x000fe20000000800 */
[----:B------:R1:W-:Y:S01]  /*8480*/  @P3 STG.E.U16 desc[UR14][R4.64], R7 ;  /* 0x0000000704003986 */ /* 0x0003e2000c10150e */
[C---:B------:R-:W-:Y:S01]  /*8490*/  LEA R6, P3, R11.reuse, R2, 0x1 ;  /* 0x000000020b067211 */ /* 0x040fe200078608ff */
[----:B0-----:R-:W-:Y:S01]  /*84a0*/  VIADD R9, R11, UR4 ;  /* 0x000000040b097c36 */ /* 0x001fe20008000000 */
[----:B------:R-:W-:-:S03]  /*84b0*/  ULDC UR4, c[0x0][0x22c] ;  /* 0x00008b0000047ab9 */ /* 0x000fc60000000800 */
[----:B------:R-:W-:Y:S01]  /*84c0*/  VIADD R10, R9, UR5 ;  /* 0x00000005090a7c36 */ /* 0x000fe20008000000 */
[----:B------:R-:W-:Y:S01]  /*84d0*/  ULDC UR5, c[0x0][0x22c] ;  /* 0x00008b0000057ab9 */ /* 0x000fe20000000800 */
[-C--:B-1----:R-:W-:Y:S01]  /*84e0*/  LEA.HI.X.SX32 R7, R11, R3.reuse, 0x1, P3 ;  /* 0x000000030b077211 */ /* 0x082fe200018f0eff */
[C---:B------:R-:W-:Y:S01]  /*84f0*/  VIADD R11, R0.reuse, 0x5b ;  /* 0x0000005b000b7836 */ /* 0x040fe20000000000 */
[-C--:B------:R-:W-:Y:S02]  /*8500*/  LEA R8, P3, R9, R2.reuse, 0x1 ;  /* 0x0000000209087211 */ /* 0x080fe400078608ff */
[----:B------:R-:W-:Y:S01]  /*8510*/  PRMT R5, R31, 0x7632, R5 ;  /* 0x000076321f057816 */ /* 0x000fe20000000005 */
[----:B------:R-:W-:Y:S01]  /*8520*/  @P5 STG.E.U16 desc[UR14][R6.64], R31 ;  /* 0x0000001f06005986 */ /* 0x000fe2000c10150e */
[----:B------:R-:W-:Y:S02]  /*8530*/  LEA.HI.X.SX32 R9, R9, R3, 0x1, P3 ;  /* 0x0000000309097211 */ /* 0x000fe400018f0eff */
[----:B------:R-:W-:Y:S01]  /*8540*/  ISETP.LT.AND P5, PT, R11, UR4, !P0 ;  /* 0x000000040b007c0c */ /* 0x000fe2000c7a1270 */
[----:B------:R-:W-:Y:S01]  /*8550*/  VIADD R11, R0, 0x5c ;  /* 0x0000005c000b7836 */ /* 0x000fe20000000000 */
[----:B------:R-:W-:Y:S01]  /*8560*/  LEA R4, P3, R10, R2, 0x1 ;  /* 0x000000020a047211 */ /* 0x000fe200078608ff */
[----:B------:R0:W-:Y:S01]  /*8570*/  @P2 STG.E.U16 desc[UR14][R8.64], R5 ;  /* 0x0000000508002986 */ /* 0x0001e2000c10150e */
[----:B------:R-:W-:-:S02]  /*8580*/  ULDC UR4, c[0x0][0x22c] ;  /* 0x00008b0000047ab9 */ /* 0x000fc40000000800 */
[----:B0-----:R-:W-:Y:S01]  /*8590*/  LEA.HI.X.SX32 R5, R10, R3, 0x1, P3 ;  /* 0x000000030a057211 */ /* 0x001fe200018f0eff */
[C---:B------:R-:W-:Y:S01]  /*85a0*/  VIADD R8, R0.reuse, 0x5e ;  /* 0x0000005e00087836 */ /* 0x040fe20000000000 */
[----:B------:R-:W-:Y:S01]  /*85b0*/  ISETP.LT.AND P3, PT, R11, UR4, !P0 ;  /* 0x000000040b007c0c */ /* 0x000fe2000c761270 */
[----:B------:R-:W-:Y:S01]  /*85c0*/  ULDC UR4, c[0x0][0x248] ;  /* 0x0000920000047ab9 */ /* 0x000fe20000000800 */
[----:B------:R-:W-:Y:S01]  /*85d0*/  VIADD R11, R0, 0x5d ;  /* 0x0000005d000b7836 */ /* 0x000fe20000000000 */
[----:B------:R0:W-:Y:S01]  /*85e0*/  @P1 STG.E.U16 desc[UR14][R4.64], R32 ;  /* 0x0000002004001986 */ /* 0x0001e2000c10150e */
[----:B------:R-:W-:Y:S01]  /*85f0*/  VIADD R10, R10, UR4 ;  /* 0x000000040a0a7c36 */ /* 0x000fe20008000000 */
[----:B------:R-:W-:Y:S02]  /*8600*/  ULDC UR4, c[0x0][0x22c] ;  /* 0x00008b0000047ab9 */ /* 0x000fe40000000800 */
[----:B------:R-:W-:Y:S01]  /*8610*/  ISETP.LT.AND P2, PT, R11, UR4, !P0 ;  /* 0x000000040b007c0c */ /* 0x000fe2000c741270 */
[----:B------:R-:W-:Y:S01]  /*8620*/  ULDC UR4, c[0x0][0x248] ;  /* 0x0000920000047ab9 */ /* 0x000fe20000000800 */
[----:B------:R-:W-:Y:S01]  /*8630*/  LEA R6, P1, R10, R2, 0x1 ;  /* 0x000000020a067211 */ /* 0x000fe200078208ff */
[----:B------:R-:W-:-:S03]  /*8640*/  VIADD R11, R0, 0x5f ;  /* 0x0000005f000b7836 */ /* 0x000fc60000000000 */
[C---:B------:R-:W-:Y:S01]  /*8650*/  LEA.HI.X.SX32 R7, R10.reuse, R3, 0x1, P1 ;  /* 0x000000030a077211 */ /* 0x040fe200008f0eff */
[----:B------:R-:W-:Y:S01]  /*8660*/  VIADD R10, R10, UR4 ;  /* 0x000000040a0a7c36 */ /* 0x000fe20008000000 */
[----:B0-----:R-:W-:Y:S01]  /*8670*/  PRMT R5, R32, 0x7632, R5 ;  /* 0x0000763220057816 */ /* 0x001fe20000000005 */
[----:B------:R-:W-:Y:S01]  /*8680*/  ULDC UR4, c[0x0][0x248] ;  /* 0x0000920000047ab9 */ /* 0x000fe20000000800 */
[----:B------:R-:W-:Y:S01]  /*8690*/  ISETP.LT.AND P1, PT, R8, UR5, !P0 ;  /* 0x0000000508007c0c */ /* 0x000fe2000c721270 */
[C---:B------:R-:W-:Y:S01]  /*86a0*/  VIADD R9, R10.reuse, UR4 ;  /* 0x000000040a097c36 */ /* 0x040fe20008000000 */
[----:B------:R-:W-:Y:S01]  /*86b0*/  ULDC UR4, c[0x0][0x248] ;  /* 0x0000920000047ab9 */ /* 0x000fe20000000800 */
[----:B------:R0:W-:Y:S01]  /*86c0*/  @P4 STG.E.U16 desc[UR14][R6.64], R5 ;  /* 0x0000000506004986 */ /* 0x0001e2000c10150e */
[----:B------:R-:W-:Y:S01]  /*86d0*/  LEA R4, P4, R10, R2, 0x1 ;  /* 0x000000020a047211 */ /* 0x000fe200078808ff */
[----:B------:R-:W-:-:S03]  /*86e0*/  ULDC UR5, c[0x0][0x22c] ;  /* 0x00008b0000057ab9 */ /* 0x000fc60000000800 */
[-C--:B0-----:R-:W-:Y:S01]  /*86f0*/  LEA.HI.X.SX32 R5, R10, R3.reuse, 0x1, P4 ;  /* 0x000000030a057211 */ /* 0x081fe200020f0eff */
[C---:B------:R-:W-:Y:S01]  /*8700*/  VIADD R10, R9.reuse, UR4 ;  /* 0x00000004090a7c36 */ /* 0x040fe20008000000 */
[-C--:B------:R-:W-:Y:S01]  /*8710*/  LEA R8, P4, R9, R2.reuse, 0x1 ;  /* 0x0000000209087211 */ /* 0x080fe200078808ff */
[----:B------:R-:W-:Y:S01]  /*8720*/  ULDC UR4, c[0x0][0x248] ;  /* 0x0000920000047ab9 */ /* 0x000fe20000000800 */
[----:B------:R-:W-:Y:S01]  /*8730*/  PRMT R7, R33, 0x7632, R7 ;  /* 0x0000763221077816 */ /* 0x000fe20000000007 */
[----:B------:R-:W-:Y:S01]  /*8740*/  @P6 STG.E.U16 desc[UR14][R4.64], R33 ;  /* 0x0000002104006986 */ /* 0x000fe2000c10150e */
[-C--:B------:R-:W-:Y:S02]  /*8750*/  LEA.HI.X.SX32 R9, R9, R3.reuse, 0x1, P4 ;  /* 0x0000000309097211 */ /* 0x080fe400020f0eff */
[-C--:B------:R-:W-:Y:S02]  /*8760*/  LEA R6, P6, R10, R2.reuse, 0x1 ;  /* 0x000000020a067211 */ /* 0x080fe400078c08ff */
[----:B------:R-:W-:Y:S01]  /*8770*/  ISETP.LT.AND P4, PT, R11, UR5, !P0 ;  /* 0x000000050b007c0c */ /* 0x000fe2000c781270 */
[----:B------:R0:W-:Y:S01]  /*8780*/  @P5 STG.E.U16 desc[UR14][R8.64], R7 ;  /* 0x0000000708005986 */ /* 0x0001e2000c10150e */
[----:B------:R-:W-:Y:S01]  /*8790*/  VIADD R11, R0, 0x60 ;  /* 0x00000060000b7836 */ /* 0x000fe20000000000 */
[----:B------:R-:W-:Y:S01]  /*87a0*/  ULDC UR5, c[0x0][0x22c] ;  /* 0x00008b0000057ab9 */ /* 0x000fe20000000800 */
[CC--:B0-----:R-:W-:Y:S01]  /*87b0*/  LEA.HI.X.SX32 R7, R10.reuse, R3.reuse, 0x1, P6 ;  /* 0x000000030a077211 */ /* 0x0c1fe200030f0eff */
[----:B------:R-:W-:Y:S01]  /*87c0*/  VIADD R10, R10, UR4 ;  /* 0x000000040a0a7c36 */ /* 0x000fe20008000000 */
[----:B------:R-:W-:Y:S01]  /*87d0*/  ULDC UR4, c[0x0][0x248] ;  /* 0x0000920000047ab9 */ /* 0x000fe20000000800 */
[----:B------:R-:W-:Y:S01]  /*87e0*/  ISETP.LT.AND P6, PT, R11, UR5, !P0 ;  /* 0x000000050b007c0c */ /* 0x000fe2000c7c1270 */
[----:B------:R-:W-:Y:S01]  /*87f0*/  VIADD R8, R0, 0x61 ;  /* 0x0000006100087836 */ /* 0x000fe20000000000 */
[----:B------:R0:W-:Y:S01]  /*8800*/  @P3 STG.E.U16 desc[UR14][R6.64], R34 ;  /* 0x0000002206003986 */ /* 0x0001e2000c10150e */
[CC--:B------:R-:W-:Y:S01]  /*8810*/  LEA R4, P3, R10.reuse, R2.reuse, 0x1 ;  /* 0x000000020a047211 */ /* 0x0c0fe200078608ff */
[----:B------:R-:W-:Y:S01]  /*8820*/  VIADD R11, R10, UR4 ;  /* 0x000000040a0b7c36 */ /* 0x000fe20008000000 */
[----:B------:R-:W-:Y:S01]  /*8830*/  ULDC UR5, c[0x0][0x22c] ;  /* 0x00008b0000057ab9 */ /* 0x000fe20000000800 */
[----:B------:R-:W-:Y:S01]  /*8840*/  PRMT R9, R34, 0x7632, R9 ;  /* 0x0000763222097816 */ /* 0x000fe20000000009 */
[----:B------:R-:W-:Y:S01]  /*8850*/  ULDC UR4, c[0x0][0x22c] ;  /* 0x00008b0000047ab9 */ /* 0x000fe20000000800 */
[----:B------:R-:W-:Y:S01]  /*8860*/  LEA.HI.X.SX32 R5, R10, R3, 0x1, P3 ;  /* 0x000000030a057211 */ /* 0x000fe200018f0eff */
[----:B------:R-:W-:Y:S01]  /*8870*/  VIADD R10, R0, 0x62 ;  /* 0x00000062000a7836 */ /* 0x000fe20000000000 */
[----:B------:R-:W-:Y:S01]  /*8880*/  ISETP.LT.AND P5, PT, R8, UR5, !P0 ;  /* 0x0000000508007c0c */ /* 0x000fe2000c7a1270 */
[----:B------:R-:W-:Y:S01]  /*8890*/  ULDC UR5, c[0x0][0x22c] ;  /* 0x00008b0000057ab9 */ /* 0x000fe20000000800 */
[----:B------:R-:W-:Y:S01]  /*88a0*/  LEA R8, P3, R11, R2, 0x1 ;  /* 0x000000020b087211 */ /* 0x000fe200078608ff */
[----:B------:R1:W-:Y:S01]  /*88b0*/  @P2 STG.E.U16 desc[UR14][R4.64], R9 ;  /* 0x0000000904002986 */ /* 0x0003e2000c10150e */
[----:B0-----:R-:W-:-:S02]  /*88c0*/  VIADD R7, R0, 0x63 ;  /* 0x0000006300077836 */ /* 0x001fc40000000000 */
[----:B-1----:R-:W-:Y:S01]  /*88d0*/  LEA.HI.X.SX32 R9, R11, R3, 0x1, P3 ;  /* 0x000000030b097211 */ /* 0x002fe200018f0eff */
[----:B------:R-:W-:Y:S01]  /*88e0*/  VIADD R4, R0, 0x64 ;  /* 0x0000006400047836 */ /* 0x000fe20000000000 */
[----:B------:R-:W-:Y:S01]  /*88f0*/  ISETP.LT.AND P3, PT, R10, UR4, !P0 ;  /* 0x000000040a007c0c */ /* 0x000fe2000c761270 */
[----:B------:R-:W-:Y:S01]  /*8900*/  ULDC UR4, c[0x0][0x248] ;  /* 0x0000920000047ab9 */ /* 0x000fe20000000800 */
[----:B------:R-:W-:Y:S01]  /*8910*/  PRMT R5, R35, 0x7632, R5 ;  /* 0x0000763223057816 */ /* 0x000fe20000000005 */
[----:B------:R-:W-:Y:S01]  /*8920*/  VIADD R11, R11, UR4 ;  /* 0x000000040b0b7c36 */ /* 0x000fe20008000000 */
[----:B------:R0:W-:Y:S01]  /*8930*/  @P1 STG.E.U16 desc[UR14][R8.64], R35 ;  /* 0x0000002308001986 */ /* 0x0001e2000c10150e */
[----:B------:R-:W-:Y:S02]  /*8940*/  ULDC UR4, c[0x0][0x22c] ;  /* 0x00008b0000047ab9 */ /* 0x000fe40000000800 */
[----:B------:R-:W-:Y:S01]  /*8950*/  ISETP.LT.AND P2, PT, R7, UR4, !P0 ;  /* 0x0000000407007c0c */ /* 0x000fe2000c741270 */
[----:B------:R-:W-:Y:S01]  /*8960*/  ULDC UR4, c[0x0][0x248] ;  /* 0x0000920000047ab9 */ /* 0x000fe20000000800 */
[----:B------:R-:W-:-:S04]  /*8970*/  LEA R6, P1, R11, R2, 0x1 ;  /* 0x000000020b067211 */ /* 0x000fc800078208ff */
        /* <DEDUP_REMOVED lines=12> */
[----:B------:R-:W-:Y:S01]  /*8a40*/  VIADD R11, R0, 0x65 ;  /* 0x00000065000b7836 */ /* 0x000fe20000000000 */
[CC--:B------:R-:W-:Y:S02]  /*8a50*/  LEA R8, P4, R9.reuse, R2.reuse, 0x1 ;  /* 0x0000000209087211 */ /* 0x0c0fe400078808ff */
[----:B------:R-:W-:Y:S01]  /*8a60*/  PRMT R7, R36, 0x7632, R7 ;  /* 0x0000763224077816 */ /* 0x000fe20000000007 */
[----:B------:R-:W-:Y:S01]  /*8a70*/  @P6 STG.E.U16 desc[UR14][R4.64], R36 ;  /* 0x0000002404006986 */ /* 0x000fe2000c10150e */
[----:B------:R-:W-:Y:S02]  /*8a80*/  LEA.HI.X.SX32 R9, R9, R3, 0x1, P4 ;  /* 0x0000000309097211 */ /* 0x000fe400020f0eff */
[----:B------:R-:W-:-:S02]  /*8a90*/  LEA R6, P6, R10, R2, 0x1 ;  /* 0x000000020a067211 */ /* 0x000fc400078c08ff */
        /* <DEDUP_REMOVED lines=11> */
[C---:B------:R-:W-:Y:S01]  /*8b50*/  VIADD R11, R10.reuse, UR4 ;  /* 0x000000040a0b7c36 */ /* 0x040fe20008000000 */
        /* <DEDUP_REMOVED lines=10> */
[C---:B-1----:R-:W-:Y:S01]  /*8c00*/  LEA.HI.X.SX32 R9, R11.reuse, R3, 0x1, P3 ;  /* 0x000000030b097211 */ /* 0x042fe200018f0eff */
        /* <DEDUP_REMOVED lines=23> */
[-C--:B------:R-:W-:Y:S02]  /*8d80*/  LEA R8, P4, R9, R2.reuse, 0x1 ;  /* 0x0000000209087211 */ /* 0x080fe400078808ff */
        /* <DEDUP_REMOVED lines=16> */
[----:B------:R-:W-:Y:S01]  /*8e90*/  PRMT R9, R40, 0x7632, R9 ;  /* 0x0000763228097816 */ /* 0x000fe20000000009 */
[----:B------:R-:W-:Y:S01]  /*8ea0*/  ULDC UR5, c[0x0][0x22c] ;  /* 0x00008b0000057ab9 */ /* 0x000fe20000000800 */
        /* <DEDUP_REMOVED lines=8> */
[C---:B0-----:R-:W-:Y:S01]  /*8f30*/  VIADD R7, R0.reuse, 0x6f ;  /* 0x0000006f00077836 */ /* 0x041fe20000000000 */
[----:B------:R-:W-:Y:S01]  /*8f40*/  ULDC UR5, c[0x0][0x22c] ;  /* 0x00008b0000057ab9 */ /* 0x000fe20000000800 */
        /* <DEDUP_REMOVED lines=24> */
[----:B------:R0:W-:Y:S01]  /*90d0*/  @P6 STG.E.U16 desc[UR14][R4.64], R42 ;  /* 0x0000002a04006986 */ /* 0x0001e2000c10150e */
[----:B------:R-:W-:Y:S02]  /*90e0*/  LEA.HI.X.SX32 R9, R9, R3, 0x1, P4 ;  /* 0x0000000309097211 */ /* 0x000fe400020f0eff */
[----:B------:R-:W-:-:S02]  /*90f0*/  LEA R6, P4, R10, R2, 0x1 ;  /* 0x000000020a067211 */ /* 0x000fc400078808ff */
[----:B------:R-:W-:Y:S01]  /*9100*/  ISETP.LT.AND P6, PT, R11, UR5, !P0 ;  /* 0x000000050b007c0c */ /* 0x000fe2000c7c1270 */
[----:B------:R1:W-:Y:S01]  /*9110*/  @P3 STG.E.U16 desc[UR14][R8.64], R7 ;  /* 0x0000000708003986 */ /* 0x0003e2000c10150e */
[C---:B------:R-:W-:Y:S01]  /*9120*/  VIADD R11, R0.reuse, 0x72 ;  /* 0x00000072000b7836 */ /* 0x040fe20000000000 */
[----:B------:R-:W-:Y:S01]  /*9130*/  ULDC UR5, c[0x0][0x22c] ;  /* 0x00008b0000057ab9 */ /* 0x000fe20000000800 */
[----:B0-----:R-:W-:-:S03]  /*9140*/  VIADD R5, R0, 0x73 ;  /* 0x0000007300057836 */ /* 0x001fc60000000000 */
[----:B------:R-:W-:Y:S01]  /*9150*/  ISETP.LT.AND P3, PT, R11, UR5, !P0 ;  /* 0x000000050b007c0c */ /* 0x000fe2000c761270 */
[----:B------:R-:W-:Y:S01]  /*9160*/  ULDC UR5, c[0x0][0x22c] ;  /* 0x00008b0000057ab9 */ /* 0x000fe20000000800 */
[----:B------:R-:W-:Y:S01]  /*9170*/  VIADD R11, R0, 0x76 ;  /* 0x00000076000b7836 */ /* 0x000fe20000000000 */
[CC--:B-1----:R-:W-:Y:S01]  /*9180*/  LEA.HI.X.SX32 R7, R10.reuse, R3.reuse, 0x1, P4 ;  /* 0x000000030a077211 */ /* 0x0c2fe200020f0eff */
[----:B------:R-:W-:Y:S01]  /*9190*/  VIADD R10, R10, UR4 ;  /* 0x000000040a0a7c36 */ /* 0x000fe20008000000 */
[----:B------:R-:W-:Y:S01]  /*91a0*/  ULDC UR4, c[0x0][0x248] ;  /* 0x0000920000047ab9 */ /* 0x000fe20000000800 */
[----:B------:R-:W-:Y:S02]  /*91b0*/  VIADD R9, R0, 0x74 ;  /* 0x0000007400097836 */ /* 0x000fe40000000000 */
[----:B------:R0:W-:Y:S01]  /*91c0*/  @P2 STG.E.U16 desc[UR14][R6.64], R43 ;  /* 0x0000002b06002986 */ /* 0x0001e2000c10150e */
[C---:B------:R-:W-:Y:S01]  /*91d0*/  LEA R4, P4, R10.reuse, R2, 0x1 ;  /* 0x000000020a047211 */ /* 0x040fe200078808ff */
[C---:B------:R-:W-:Y:S01]  /*91e0*/  VIADD R8, R10.reuse, UR4 ;  /* 0x000000040a087c36 */ /* 0x040fe20008000000 */
[----:B------:R-:W-:Y:S01]  /*91f0*/  ISETP.LT.AND P2, PT, R5, UR5, !P0 ;  /* 0x0000000505007c0c */ /* 0x000fe2000c741270 */
[----:B------:R-:W-:Y:S01]  /*9200*/  ULDC UR4, c[0x0][0x22c] ;  /* 0x00008b0000047ab9 */ /* 0x000fe20000000800 */
[----:B------:R-:W-:Y:S01]  /*9210*/  LEA.HI.X.SX32 R5, R10, R3, 0x1, P4 ;  /* 0x000000030a057211 */ /* 0x000fe200020f0eff */
[----:B------:R-:W-:Y:S01]  /*9220*/  ULDC UR5, c[0x0][0x22c] ;  /* 0x00008b0000057ab9 */ /* 0x000fe20000000800 */
[----:B0-----:R-:W-:-:S02]  /*9230*/  PRMT R7, R43, 0x7632, R7 ;  /* 0x000076322b077816 */ /* 0x001fc40000000007 */
[----:B------:R-:W-:-:S03]  /*9240*/  LEA R6, P4, R8, R2, 0x1 ;  /* 0x0000000208067211 */ /* 0x000fc600078808ff */
[----:B------:R0:W-:Y:S01]  /*9250*/  @P1 STG.E.U16 desc[UR14][R4.64], R7 ;  /* 0x0000000704001986 */ /* 0x0001e2000c10150e */
[----:B------:R-:W-:Y:S01]  /*9260*/  ISETP.LT.AND P1, PT, R9, UR4, !P0 ;  /* 0x0000000409007c0c */ /* 0x000fe2000c721270 */
[----:B------:R-:W-:Y:S01]  /*9270*/  VIADD R9, R0, 0x75 ;  /* 0x0000007500097836 */ /* 0x000fe20000000000 */
[----:B------:R-:W-:Y:S01]  /*9280*/  ULDC UR4, c[0x0][0x248] ;  /* 0x0000920000047ab9 */ /* 0x000fe20000000800 */
[----:B0-----:R-:W-:-:S03]  /*9290*/  LEA.HI.X.SX32 R7, R8, R3, 0x1, P4 ;  /* 0x0000000308077211 */ /* 0x001fc600020f0eff */
[----:B------:R-:W-:Y:S01]  /*92a0*/  ISETP.LT.AND P4, PT, R9, UR5, !P0 ;  /* 0x0000000509007c0c */ /* 0x000fe2000c781270 */
[----:B------:R-:W-:Y:S01]  /*92b0*/  VIADD R9, R8, UR4 ;  /* 0x0000000408097c36 */ /* 0x000fe20008000000 */
[----:B------:R-:W-:Y:S01]  /*92c0*/  ULDC UR4, c[0x0][0x248] ;  /* 0x0000920000047ab9 */ /* 0x000fe20000000800 */
[----:B------:R0:W-:Y:S01]  /*92d0*/  @P5 STG.E.U16 desc[UR14][R6.64], R44 ;  /* 0x0000002c06005986 */ /* 0x0001e2000c10150e */
[----:B------:R-:W-:Y:S01]  /*92e0*/  ULDC UR5, c[0x0][0x22c] ;  /* 0x00008b0000057ab9 */ /* 0x000fe20000000800 */
[C---:B------:R-:W-:Y:S01]  /*92f0*/  VIADD R5, R9.reuse, UR4 ;  /* 0x0000000409057c36 */ /* 0x040fe20008000000 */
[-C--:B------:R-:W-:Y:S01]  /*9300*/  LEA R8, P5, R9, R2.reuse, 0x1 ;  /* 0x0000000209087211 */ /* 0x080fe200078a08ff */
[----:B------:R-:W-:Y:S02]  /*9310*/  ULDC UR4, c[0x0][0x248] ;  /* 0x0000920000047ab9 */ /* 0x000fe40000000800 */
[----:B------:R-:W-:Y:S01]  /*9320*/  VIADD R10, R5, UR4 ;  /* 0x00000004050a7c36 */ /* 0x000fe20008000000 */
[----:B------:R-:W-:Y:S01]  /*9330*/  LEA.HI.X.SX32 R9, R9, R3, 0x1, P5 ;  /* 0x0000000309097211 */ /* 0x000fe200028f0eff */
[----:B------:R-:W-:Y:S01]  /*9340*/  ULDC UR4, c[0x0][0x248] ;  /* 0x0000920000047ab9 */ /* 0x000fe20000000800 */
[----:B------:R-:W-:-:S02]  /*9350*/  LEA R4, P5, R5, R2, 0x1 ;  /* 0x0000000205047211 */ /* 0x000fc400078a08ff */
[----:B0-----:R-:W-:Y:S02]  /*9360*/  PRMT R7, R44, 0x7632, R7 ;  /* 0x000076322c077816 */ /* 0x001fe40000000007 */
[-C--:B------:R-:W-:Y:S02]  /*9370*/  LEA.HI.X.SX32 R5, R5, R3.reuse, 0x1, P5 ;  /* 0x0000000305057211 */ /* 0x080fe400028f0eff */
[-C--:B------:R-:W-:Y:S01]  /*9380*/  LEA R6, P5, R10, R2.reuse, 0x1 ;  /* 0x000000020a067211 */ /* 0x080fe200078a08ff */
[----:B------:R0:W-:Y:S01]  /*9390*/  @P6 STG.E.U16 desc[UR14][R8.64], R7 ;  /* 0x0000000708006986 */ /* 0x0001e2000c10150e */
[----:B------:R-:W-:Y:S01]  /*93a0*/  ISETP.LT.AND P6, PT, R11, UR5, !P0 ;  /* 0x000000050b007c0c */ /* 0x000fe2000c7c1270 */
[C---:B------:R-:W-:Y:S01]  /*93b0*/  VIADD R11, R0.reuse, 0x77 ;  /* 0x00000077000b7836 */ /* 0x040fe20000000000 */
[----:B------:R-:W-:Y:S01]  /*93c0*/  ULDC UR5, c[0x0][0x22c] ;  /* 0x00008b0000057ab9 */ /* 0x000fe20000000800 */
[----:B------:R1:W-:Y:S03]  /*93d0*/  @P3 STG.E.U16 desc[UR14][R4.64], R45 ;  /* 0x0000002d04003986 */ /* 0x0003e6000c10150e */
[----:B------:R-:W-:Y:S01]  /*93e0*/  ISETP.LT.AND P3, PT, R11, UR5, !P0 ;  /* 0x000000050b007c0c */ /* 0x000fe2000c761270 */
[----:B------:R-:W-:Y:S01]  /*93f0*/  ULDC UR5, c[0x0][0x22c] ;  /* 0x00008b0000057ab9 */ /* 0x000fe20000000800 */
[----:B------:R-:W-:Y:S01]  /*9400*/  VIADD R11, R0, 0x7c ;  /* 0x0000007c000b7836 */ /* 0x000fe20000000000 */
[C---:B0-----:R-:W-:Y:S01]  /*9410*/  LEA.HI.X.SX32 R7, R10.reuse, R3, 0x1, P5 ;  /* 0x000000030a077211 */ /* 0x041fe200028f0eff */
[----:B------:R-:W-:Y:S01]  /*9420*/  VIADD R10, R10, UR4 ;  /* 0x000000040a0a7c36 */ /* 0x000fe20008000000 */
[----:B------:R-:W-:Y:S01]  /*9430*/  ULDC UR4, c[0x0][0x248] ;  /* 0x0000920000047ab9 */ /* 0x000fe20000000800 */
[C---:B------:R-:W-:Y:S01]  /*9440*/  VIADD R8, R0.reuse, 0x78 ;  /* 0x0000007800087836 */ /* 0x040fe20000000000 */
[----:B-1----:R-:W-:Y:S01]  /*9450*/  PRMT R5, R45, 0x7632, R5 ;  /* 0x000076322d057816 */ /* 0x002fe20000000005 */
[----:B------:R-:W-:Y:S01]  /*9460*/  VIADD R9, R0, 0x79 ;  /* 0x0000007900097836 */ /* 0x000fe20000000000 */
[----:B------:R-:W-:-:S03]  /*9470*/  LEA R4, P5, R10, R2, 0x1 ;  /* 0x000000020a047211 */ /* 0x000fc600078a08ff */
[----:B------:R0:W-:Y:S01]  /*9480*/  @P2 STG.E.U16 desc[UR14][R6.64], R5 ;  /* 0x0000000506002986 */ /* 0x0001e2000c10150e */
[----:B------:R-:W-:Y:S01]  /*9490*/  ISETP.LT.AND P2, PT, R8, UR5, !P0 ;  /* 0x0000000508007c0c */ /* 0x000fe2000c741270 */
[C---:B------:R-:W-:Y:S01]  /*94a0*/  VIADD R8, R10.reuse, UR4 ;  /* 0x000000040a087c36 */ /* 0x040fe20008000000 */
[----:B------:R-:W-:Y:S01]  /*94b0*/  ULDC UR4, c[0x0][0x22c] ;  /* 0x00008b0000047ab9 */ /* 0x000fe20000000800 */
[----:B------:R-:W-:Y:S01]  /*94c0*/  ULDC UR5, c[0x0][0x22c] ;  /* 0x00008b0000057ab9 */ /* 0x000fe20000000800 */
[----:B0-----:R-:W-:Y:S02]  /*94d0*/  LEA.HI.X.SX32 R5, R10, R3, 0x1, P5 ;  /* 0x000000030a057211 */ /* 0x001fe400028f0eff */
[----:B------:R-:W-:-:S03]  /*94e0*/  LEA R6, P5, R8, R2, 0x1 ;  /* 0x0000000208067211 */ /* 0x000fc600078a08ff */
[----:B------:R0:W-:Y:S01]  /*94f0*/  @P1 STG.E.U16 desc[UR14][R4.64], R46 ;  /* 0x0000002e04001986 */ /* 0x0001e2000c10150e */
[----:B------:R-:W-:Y:S01]  /*9500*/  ISETP.LT.AND P1, PT, R9, UR4, !P0 ;  /* 0x0000000409007c0c */ /* 0x000fe2000c721270 */
[----:B------:R-:W-:Y:S01]  /*9510*/  ULDC UR4, c[0x0][0x248] ;  /* 0x0000920000047ab9 */ /* 0x000fe20000000800 */
[C---:B------:R-:W-:Y:S01]  /*9520*/  LEA.HI.X.SX32 R7, R8.reuse, R3, 0x1, P5 ;  /* 0x0000000308077211 */ /* 0x040fe200028f0eff */
[----:B------:R-:W-:Y:S01]  /*9530*/  VIADD R10, R8, UR4 ;  /* 0x00000004080a7c36 */ /* 0x000fe20008000000 */
[----:B------:R-:W-:Y:S01]  /*9540*/  ULDC UR4, c[0x0][0x22c] ;  /* 0x00008b0000047ab9 */ /* 0x000fe20000000800 */
[----:B------:R-:W-:-:S05]  /*9550*/  VIADD R9, R0, 0x7a ;  /* 0x0000007a00097836 */ /* 0x000fca0000000000 */
[----:B------:R-:W-:Y:S01]  /*9560*/  ISETP.LT.AND P5, PT, R9, UR4, !P0 ;  /* 0x0000000409007c0c */ /* 0x000fe2000c7a1270 */
[----:B------:R-:W-:Y:S01]  /*9570*/  ULDC UR4, c[0x0][0x248] ;  /* 0x0000920000047ab9 */ /* 0x000fe20000000800 */
[----:B0-----:R-:W-:Y:S01]  /*9580*/  PRMT R5, R46, 0x7632, R5 ;  /* 0x000076322e057816 */ /* 0x001fe20000000005 */
[----:B------:R-:W-:-:S04]  /*9590*/  VIADD R4, R0, 0x7b ;  /* 0x0000007b00047836 */ /* 0x000fc80000000000 */
[----:B------:R0:W-:Y:S01]  /*95a0*/  @P4 STG.E.U16 desc[UR14][R6.64], R5 ;  /* 0x0000000506004986 */ /* 0x0001e2000c10150e */
[----:B------:R-:W-:-:S04]  /*95b0*/  LEA R8, P4, R10, R2, 0x1 ;  /* 0x000000020a087211 */ /* 0x000fc800078808ff */
[CC--:B------:R-:W-:Y:S01]  /*95c0*/  LEA.HI.X.SX32 R9, R10.reuse, R3.reuse, 0x1, P4 ;  /* 0x000000030a097211 */ /* 0x0c0fe200020f0eff */
[----:B------:R-:W-:Y:S01]  /*95d0*/  VIADD R10, R10, UR4 ;  /* 0x000000040a0a7c36 */ /* 0x000fe20008000000 */
[----:B------:R-:W-:Y:S01]  /*95e0*/  ISETP.LT.AND P4, PT, R4, UR5, !P0 ;  /* 0x0000000504007c0c */ /* 0x000fe2000c781270 */
[----:B------:R-:W-:Y:S01]  /*95f0*/  ULDC UR4, c[0x0][0x248] ;  /* 0x0000920000047ab9 */ /* 0x000fe20000000800 */
[----:B------:R-:W-:Y:S01]  /*9600*/  ULDC UR5, c[0x0][0x248] ;  /* 0x0000920000057ab9 */ /* 0x000fe20000000800 */
[----:B------:R1:W-:Y:S01]  /*9610*/  @P6 STG.E.U16 desc[UR14][R8.64], R47 ;  /* 0x0000002f08006986 */ /* 0x0003e2000c10150e */
[CC--:B------:R-:W-:Y:S01]  /*9620*/  LEA R4, P6, R10.reuse, R2.reuse, 0x1 ;  /* 0x000000020a047211 */ /* 0x0c0fe200078c08ff */
[C---:B0-----:R-:W-:Y:S01]  /*9630*/  VIADD R7, R10.reuse, UR4 ;  /* 0x000000040a077c36 */ /* 0x041fe20008000000 */
[----:B------:R-:W-:Y:S02]  /*9640*/  ULDC UR4, c[0x0][0x22c] ;  /* 0x00008b0000047ab9 */ /* 0x000fe40000000800 */
[----:B------:R-:W-:Y:S01]  /*9650*/  LEA.HI.X.SX32 R5, R10, R3, 0x1, P6 ;  /* 0x000000030a057211 */ /* 0x000fe200030f0eff */
[C---:B------:R-:W-:Y:S01]  /*9660*/  VIADD R10, R7.reuse, UR5 ;  /* 0x00000005070a7c36 */ /* 0x040fe20008000000 */
[----:B------:R-:W-:Y:S01]  /*9670*/  LEA R6, P6, R7, R2, 0x1 ;  /* 0x0000000207067211 */ /* 0x000fe200078c08ff */
[----:B------:R-:W-:-:S02]  /*9680*/  ULDC UR5, c[0x0][0x248] ;  /* 0x0000920000057ab9 */ /* 0x000fc40000000800 */
[----:B------:R0:W-:Y:S01]  /*9690*/  @P3 STG.E.U16 desc[UR14][R4.64], R12 ;  /* 0x0000000c04003986 */ /* 0x0001e2000c10150e */
[----:B------:R-:W-:Y:S01]  /*96a0*/  ISETP.LT.AND P3, PT, R11, UR4, !P0 ;  /* 0x000000040b007c0c */ /* 0x000fe2000c761270 */
[----:B------:R-:W-:Y:S01]  /*96b0*/  VIADD R11, R0, 0x7d ;  /* 0x0000007d000b7836 */ /* 0x000fe20000000000 */
[----:B------:R-:W-:Y:S01]  /*96c0*/  LEA.HI.X.SX32 R7, R7, R3, 0x1, P6 ;  /* 0x0000000307077211 */ /* 0x000fe200030f0eff */
[----:B------:R-:W-:Y:S01]  /*96d0*/  ULDC UR4, c[0x0][0x22c] ;  /* 0x00008b0000047ab9 */ /* 0x000fe20000000800 */
[----:B-1----:R-:W-:-:S03]  /*96e0*/  LEA R8, P6, R10, R2, 0x1 ;  /* 0x000000020a087211 */ /* 0x002fc600078c08ff */
[----:B------:R-:W-:Y:S01]  /*96f0*/  @P2 STG.E.U16 desc[UR14][R6.64], R248 ;  /* 0x000000f806002986 */ /* 0x000fe2000c10150e */
[----:B------:R-:W-:Y:S01]  /*9700*/  ISETP.LT.AND P2, PT, R11, UR4, !P0 ;  /* 0x000000040b007c0c */ /* 0x000fe2000c741270 */
[----:B------:R-:W-:Y:S01]  /*9710*/  ULDC UR4, c[0x0][0x248] ;  /* 0x0000920000047ab9 */ /* 0x000fe20000000800 */
[C---:B------:R-:W-:Y:S01]  /*9720*/  LEA.HI.X.SX32 R9, R10.reuse, R3, 0x1, P6 ;  /* 0x000000030a097211 */ /* 0x040fe200030f0eff */
[----:B------:R-:W-:Y:S01]  /*9730*/  VIADD R10, R10, UR4 ;  /* 0x000000040a0a7c36 */ /* 0x000fe20008000000 */
[----:B------:R-:W-:Y:S01]  /*9740*/  ULDC UR4, c[0x0][0x248] ;  /* 0x0000920000047ab9 */ /* 0x000fe20000000800 */
[----:B0-----:R-:W-:Y:S02]  /*9750*/  PRMT R5, R248, 0x7632, R5 ;  /* 0x00007632f8057816 */ /* 0x001fe40000000005 */
[C---:B------:R-:W-:Y:S01]  /*9760*/  VIADD R11, R10.reuse, UR4 ;  /* 0x000000040a0b7c36 */ /* 0x040fe20008000000 */
[----:B------:R-:W-:Y:S02]  /*9770*/  ULDC UR4, c[0x0][0x248] ;  /* 0x0000920000047ab9 */ /* 0x000fe40000000800 */
[----:B------:R0:W-:Y:S01]  /*9780*/  @P1 STG.E.U16 desc[UR14][R8.64], R5 ;  /* 0x0000000508001986 */ /* 0x0001e2000c10150e */
[----:B------:R-:W-:Y:S01]  /*9790*/  VIADD R12, R11, UR5 ;  /* 0x000000050b0c7c36 */ /* 0x000fe20008000000 */
[----:B------:R-:W-:-:S03]  /*97a0*/  LEA R4, P1, R10, R2, 0x1 ;  /* 0x000000020a047211 */ /* 0x000fc600078208ff */
[----:B------:R-:W-:Y:S01]  /*97b0*/  VIADD R0, R12, UR4 ;  /* 0x000000040c007c36 */ /* 0x000fe20008000000 */
[----:B------:R-:W-:-:S03]  /*97c0*/  ULDC UR4, c[0x0][0x248] ;  /* 0x0000920000047ab9 */ /* 0x000fc60000000800 */
[----:B------:R-:W-:Y:S01]  /*97d0*/  VIADD R13, R0, UR6 ;  /* 0x00000006000d7c36 */ /* 0x000fe20008000000 */
[----:B0-----:R-:W-:-:S03]  /*97e0*/  LEA.HI.X.SX32 R5, R10, R3, 0x1, P1 ;  /* 0x000000030a057211 */ /* 0x001fc600008f0eff */
[----:B------:R-:W-:Y:S01]  /*97f0*/  VIADD R14, R13, UR4 ;  /* 0x000000040d0e7c36 */ /* 0x000fe20008000000 */
[CC--:B------:R-:W-:Y:S01]  /*9800*/  LEA R6, P1, R11.reuse, R2.reuse, 0x1 ;  /* 0x000000020b067211 */ /* 0x0c0fe200078208ff */
[----:B------:R-:W-:Y:S01]  /*9810*/  ULDC UR4, c[0x0][0x22c] ;  /* 0x00008b0000047ab9 */ /* 0x000fe20000000800 */
[CC--:B------:R-:W-:Y:S01]  /*9820*/  LEA R8, P6, R12.reuse, R2.reuse, 0x1 ;  /* 0x000000020c087211 */ /* 0x0c0fe200078c08ff */
[----:B------:R0:W-:Y:S01]  /*9830*/  @P5 STG.E.U16 desc[UR14][R4.64], R249 ;  /* 0x000000f904005986 */ /* 0x0001e2000c10150e */
[-C--:B------:R-:W-:Y:S02]  /*9840*/  LEA.HI.X.SX32 R7, R11, R3.reuse, 0x1, P1 ;  /* 0x000000030b077211 */ /* 0x080fe400008f0eff */
[----:B------:R-:W-:Y:S02]  /*9850*/  LEA.HI.X.SX32 R9, R12, R3, 0x1, P6 ;  /* 0x000000030c097211 */ /* 0x000fe400030f0eff */
[-C--:B------:R-:W-:Y:S02]  /*9860*/  LEA R12, P1, R13, R2.reuse, 0x1 ;  /* 0x000000020d0c7211 */ /* 0x080fe400078208ff */
[----:B------:R-:W-:-:S02]  /*9870*/  LEA R10, P6, R0, R2, 0x1 ;  /* 0x00000002000a7211 */ /* 0x000fc400078c08ff */
[-C--:B------:R-:W-:Y:S02]  /*9880*/  LEA.HI.X.SX32 R13, R13, R3.reuse, 0x1, P1 ;  /* 0x000000030d0d7211 */ /* 0x080fe400008f0eff */
[----:B------:R-:W-:Y:S02]  /*9890*/  ISETP.LT.AND P1, PT, R16, UR4, !P0 ;  /* 0x0000000410007c0c */ /* 0x000fe4000c721270 */
[----:B------:R-:W-:Y:S02]  /*98a0*/  ISETP.LT.AND P0, PT, R15, UR7, !P0 ;  /* 0x000000070f007c0c */ /* 0x000fe4000c701270 */
[----:B------:R-:W-:Y:S02]  /*98b0*/  LEA.HI.X.SX32 R11, R0, R3, 0x1, P6 ;  /* 0x00000003000b7211 */ /* 0x000fe400030f0eff */
[----:B------:R-:W-:Y:S02]  /*98c0*/  PRMT R0, R249, 0x7632, R0 ;  /* 0x00007632f9007816 */ /* 0x000fe40000000000 */
[----:B0-----:R-:W-:-:S02]  /*98d0*/  PRMT R5, R250, 0x7632, R5 ;  /* 0x00007632fa057816 */ /* 0x001fc40000000005 */
[C---:B------:R-:W-:Y:S01]  /*98e0*/  LEA R2, P6, R14.reuse, R2, 0x1 ;  /* 0x000000020e027211 */ /* 0x040fe200078c08ff */
[----:B------:R0:W-:Y:S03]  /*98f0*/  @P4 STG.E.U16 desc[UR14][R6.64], R0 ;  /* 0x0000000006004986 */ /* 0x0001e6000c10150e */
[----:B------:R-:W-:Y:S01]  /*9900*/  LEA.HI.X.SX32 R3, R14, R3, 0x1, P6 ;  /* 0x000000030e037211 */ /* 0x000fe200030f0eff */
[----:B------:R0:W-:Y:S04]  /*9910*/  @P3 STG.E.U16 desc[UR14][R8.64], R250 ;  /* 0x000000fa08003986 */ /* 0x0001e8000c10150e */
[----:B------:R0:W-:Y:S04]  /*9920*/  @P2 STG.E.U16 desc[UR14][R10.64], R5 ;  /* 0x000000050a002986 */ /* 0x0001e8000c10150e */
[----:B------:R0:W-:Y:S01]  /*9930*/  @P1 STG.E.U16 desc[UR14][R12.64], R251 ;  /* 0x000000fb0c001986 */ /* 0x0001e2000c10150e */
[----:B------:R-:W-:Y:S05]  /*9940*/  @!P0 EXIT ;  /* 0x000000000000894d */ /* 0x000fea0003800000 */
[----:B0-----:R-:W-:-:S05]  /*9950*/  PRMT R251, R251, 0x7632, R251 ;  /* 0x00007632fbfb7816 */ /* 0x001fca00000000fb */
[----:B------:R-:W-:Y:S01]  /*9960*/  STG.E.U16 desc[UR14][R2.64], R251 ;  /* 0x000000fb02007986 */ /* 0x000fe2000c10150e */
[----:B------:R-:W-:Y:S05]  /*9970*/  EXIT ;  /* 0x000000000000794d */ /* 0x000fea0003800000 */
.L_x_2:
[----:B------:R-:W-:-:S00]  /*9980*/  BRA `(.L_x_2) ;  /* 0xfffffffc00fc7947 */ /* 0x000fc0000383ffff */
[----:B------:R-:W-:-:S00]  /*9990*/  NOP ;  /* 0x0000000000007918 */ /* 0x000fc00000000000 */
        /* <DEDUP_REMOVED lines=14> */
.L_x_3:


//--------------------- .nv.shared.matmul_kernel  --------------------------
	.section	.nv.shared.matmul_kernel,"aw",@nobits
	.sectionflags	@""
	.align	16
	.zero		1024


//--------------------- .nv.shared.reserved.0     --------------------------
	.section	.nv.shared.reserved.0,"aw",@nobits
	.weak		__nv_reservedSMEM_offset_0_alias
	.size		__nv_reservedSMEM_offset_0_alias, 0, 0
	.other		__nv_reservedSMEM_offset_0_alias,@"STO_CUDA_RESERVED_SHARED STV_DEFAULT"
__nv_reservedSMEM_offset_0_alias:
	.zero		0


//--------------------- .nv.constant0.matmul_kernel --------------------------
	.section	.nv.constant0.matmul_kernel,"a",@progbits
	.sectionflags	@""
	.align	4
.nv.constant0.matmul_kernel:
	.zero		608


//--------------------- SYMBOLS --------------------------

	.type		.nv.reservedSmem.offset0,@object
	.size		.nv.reservedSmem.offset0,0x4
